// auto-generated by cutlass_sweep.gemm — config: {"arch": "sm_90", "cluster_m": 1, "cluster_n": 1, "dtype": "fp32", "dtype_b": "fp32", "layout": "nt", "stages": 3, "tile_k": 128, "tile_m": 256, "tile_n": 64}
#include "cutlass/cutlass.h"
#include "cutlass/gemm/collective/collective_builder.hpp"
#include "cutlass/gemm/device/gemm_universal_adapter.h"
#include "cutlass/gemm/kernel/gemm_universal.hpp"
#include "cutlass/epilogue/collective/collective_builder.hpp"

using ElemA = float;
using ElemB = float;
using ElemCD = float;
using Acc  = float;
using TileShape    = cute::Shape<cute::_256, cute::_64, cute::_128>;
using ClusterShape = cute::Shape<cute::_1, cute::_1, cute::_1>;

using CollectiveEpilogue = typename cutlass::epilogue::collective::CollectiveBuilder<
    cutlass::arch::Sm90, cutlass::arch::OpClassTensorOp,
    TileShape, ClusterShape,
    cutlass::epilogue::collective::EpilogueTileAuto,
    Acc, Acc,
    ElemCD, cutlass::layout::RowMajor, 128 / cutlass::sizeof_bits<ElemCD>::value,
    ElemCD, cutlass::layout::RowMajor, 128 / cutlass::sizeof_bits<ElemCD>::value,
    cutlass::epilogue::collective::EpilogueScheduleAuto
  >::CollectiveOp;

using CollectiveMainloop = typename cutlass::gemm::collective::CollectiveBuilder<
    cutlass::arch::Sm90, cutlass::arch::OpClassTensorOp,
    ElemA, cutlass::layout::RowMajor, 128 / cutlass::sizeof_bits<ElemA>::value,
    ElemB, cutlass::layout::ColumnMajor, 128 / cutlass::sizeof_bits<ElemB>::value,
    Acc,
    TileShape, ClusterShape,
    cutlass::gemm::collective::StageCount<3>,
    cutlass::gemm::collective::KernelScheduleAuto
  >::CollectiveOp;

using GemmKernel = cutlass::gemm::kernel::GemmUniversal<
    cute::Shape<int,int,int,int>,
    CollectiveMainloop,
    CollectiveEpilogue
>;
using Gemm = cutlass::gemm::device::GemmUniversalAdapter<GemmKernel>;

// Force the device kernel symbol into the cubin without needing a host main.
auto* _anchor = &cutlass::device_kernel<GemmKernel>;


// ===== COMPILED SASS (sm_90a) =====

	.target	sm_90a

	.elftype	@"ET_EXEC"


//--------------------- .note.nv.tkinfo           --------------------------
	.section	.note.nv.tkinfo,"",@"SHT_NOTE"
	.sectionflags	@"SHF_NOTE_NV_TKINFO"
	.tkinfo
        /*0018*/ 	.word	0x00000002
        /*0030*/ 	.string	""
        /*0030*/ 	.string	"ptxas"
        /*0030*/ 	.string	"Cuda compilation tools, release 13.0, V13.0.88"
        /*0030*/ 	.string	"Build cuda_13.0.r13.0/compiler.36424714_0"
        /*0030*/ 	.string	"-arch sm_90a -m 64 "



//--------------------- .note.nv.cuinfo           --------------------------
	.section	.note.nv.cuinfo,"",@"SHT_NOTE"
	.sectionflags	@"SHF_NOTE_NV_CUINFO"
        /*0018*/ 	.short	0x0002
        /*001a*/ 	.short	0x005a
        /*001c*/ 	.short	0x0082
	.zero		2


//--------------------- .nv.info                  --------------------------
	.section	.nv.info,"",@"SHT_CUDA_INFO"
	.align	4


	//----- nvinfo : EIATTR_REGCOUNT
	.align		4
        /*0000*/ 	.byte	0x04, 0x2f
        /*0002*/ 	.short	(.L_15 - .L_14)
	.align		4
.L_14:
        /*0004*/ 	.word	index@(_ZN7cutlass13device_kernelINS_4gemm6kernel13GemmUniversalIN4cute5tupleIJiiiiEEENS1_10collective13CollectiveMmaINS1_34MainloopSm90TmaGmmaWarpSpecializedILi3ENS5_IJNS4_1CILi1EEESB_SB_EEENS1_35KernelTmaWarpSpecializedCooperativeEEENS5_IJNSA_ILi256EEENSA_ILi64EEENSA_ILi128EEEEEEfNS5_IJlSB_lEEEfSJ_NS4_8TiledMMAINS4_8MMA_AtomIJNS4_4SM904GMMA29MMA_64x64x8_F32TF32TF32_SS_TNILNSN_7ScaleInE1ELSP_1EEEEEENS4_6LayoutINS5_IJNSA_ILi2EEESB_SB_EEENS5_IJSB_NSA_ILi0EEESV_EEEEENS5_IJNS4_10UnderscoreESY_SY_EEEEENS4_13SM90_TMA_LOADENS4_14ComposedLayoutINS4_7SwizzleILi3ELi4ELi3EEENS4_18smem_ptr_flag_bitsILi32EEENSS_INS5_IJNSA_ILi8EEENSA_ILi32EEEEEENS5_IJS18_SB_EEEEEEEvNS4_8identityES11_S1C_vS1D_EENS_8epilogue10collective6detail29Sm90TmaWarpSpecializedAdapterINS1G_15DefaultEpilogueIfSJ_SJ_NS1F_6thread17LinearCombinationIfLi1EffLNS1K_9ScaleType4KindE0ELNS_15FloatRoundStyleE2EfEENS1_15EpilogueDefaultEEEEEvvEEEEvNT_6ParamsE)
        /*0008*/ 	.word	0x000000a8


	//----- nvinfo : EIATTR_FRAME_SIZE
	.align		4
.L_15:
        /*000c*/ 	.byte	0x04, 0x11
        /*000e*/ 	.short	(.L_17 - .L_16)
	.align		4
.L_16:
        /*0010*/ 	.word	index@(_ZN7cutlass13device_kernelINS_4gemm6kernel13GemmUniversalIN4cute5tupleIJiiiiEEENS1_10collective13CollectiveMmaINS1_34MainloopSm90TmaGmmaWarpSpecializedILi3ENS5_IJNS4_1CILi1EEESB_SB_EEENS1_35KernelTmaWarpSpecializedCooperativeEEENS5_IJNSA_ILi256EEENSA_ILi64EEENSA_ILi128EEEEEEfNS5_IJlSB_lEEEfSJ_NS4_8TiledMMAINS4_8MMA_AtomIJNS4_4SM904GMMA29MMA_64x64x8_F32TF32TF32_SS_TNILNSN_7ScaleInE1ELSP_1EEEEEENS4_6LayoutINS5_IJNSA_ILi2EEESB_SB_EEENS5_IJSB_NSA_ILi0EEESV_EEEEENS5_IJNS4_10UnderscoreESY_SY_EEEEENS4_13SM90_TMA_LOADENS4_14ComposedLayoutINS4_7SwizzleILi3ELi4ELi3EEENS4_18smem_ptr_flag_bitsILi32EEENSS_INS5_IJNSA_ILi8EEENSA_ILi32EEEEEENS5_IJS18_SB_EEEEEEEvNS4_8identityES11_S1C_vS1D_EENS_8epilogue10collective6detail29Sm90TmaWarpSpecializedAdapterINS1G_15DefaultEpilogueIfSJ_SJ_NS1F_6thread17LinearCombinationIfLi1EffLNS1K_9ScaleType4KindE0ELNS_15FloatRoundStyleE2EfEENS1_15EpilogueDefaultEEEEEvvEEEEvNT_6ParamsE)
        /*0014*/ 	.word	0x00000000


	//----- nvinfo : EIATTR_MIN_STACK_SIZE
	.align		4
.L_17:
        /*0018*/ 	.byte	0x04, 0x12
        /*001a*/ 	.short	(.L_19 - .L_18)
	.align		4
.L_18:
        /*001c*/ 	.word	index@(_ZN7cutlass13device_kernelINS_4gemm6kernel13GemmUniversalIN4cute5tupleIJiiiiEEENS1_10collective13CollectiveMmaINS1_34MainloopSm90TmaGmmaWarpSpecializedILi3ENS5_IJNS4_1CILi1EEESB_SB_EEENS1_35KernelTmaWarpSpecializedCooperativeEEENS5_IJNSA_ILi256EEENSA_ILi64EEENSA_ILi128EEEEEEfNS5_IJlSB_lEEEfSJ_NS4_8TiledMMAINS4_8MMA_AtomIJNS4_4SM904GMMA29MMA_64x64x8_F32TF32TF32_SS_TNILNSN_7ScaleInE1ELSP_1EEEEEENS4_6LayoutINS5_IJNSA_ILi2EEESB_SB_EEENS5_IJSB_NSA_ILi0EEESV_EEEEENS5_IJNS4_10UnderscoreESY_SY_EEEEENS4_13SM90_TMA_LOADENS4_14ComposedLayoutINS4_7SwizzleILi3ELi4ELi3EEENS4_18smem_ptr_flag_bitsILi32EEENSS_INS5_IJNSA_ILi8EEENSA_ILi32EEEEEENS5_IJS18_SB_EEEEEEEvNS4_8identityES11_S1C_vS1D_EENS_8epilogue10collective6detail29Sm90TmaWarpSpecializedAdapterINS1G_15DefaultEpilogueIfSJ_SJ_NS1F_6thread17LinearCombinationIfLi1EffLNS1K_9ScaleType4KindE0ELNS_15FloatRoundStyleE2EfEENS1_15EpilogueDefaultEEEEEvvEEEEvNT_6ParamsE)
        /*0020*/ 	.word	0x00000000
.L_19:


//--------------------- .nv.compat                --------------------------
	.section	.nv.compat,"",@"SHT_CUDA_COMPAT_INFO"
	.align	4
        /*0000*/ 	.byte	0x02, 0x09, 0x01, 0x00, 0x02, 0x02, 0x04, 0x00, 0x02, 0x05, 0x05, 0x00, 0x03, 0x07, 0x01, 0x01
        /*0010*/ 	.byte	0x02, 0x03, 0x01, 0x00, 0x02, 0x06, 0x01, 0x00, 0x04, 0x0b, 0x08, 0x00, 0x00, 0x00, 0x00, 0x00
        /*0020*/ 	.byte	0x00, 0x00, 0x00, 0x00


//--------------------- .nv.info._ZN7cutlass13device_kernelINS_4gemm6kernel13GemmUniversalIN4cute5tupleIJiiiiEEENS1_10collective13CollectiveMmaINS1_34MainloopSm90TmaGmmaWarpSpecializedILi3ENS5_IJNS4_1CILi1EEESB_SB_EEENS1_35KernelTmaWarpSpecializedCooperativeEEENS5_IJNSA_ILi256EEENSA_ILi64EEENSA_ILi128EEEEEEfNS5_IJlSB_lEEEfSJ_NS4_8TiledMMAINS4_8MMA_AtomIJNS4_4SM904GMMA29MMA_64x64x8_F32TF32TF32_SS_TNILNSN_7ScaleInE1ELSP_1EEEEEENS4_6LayoutINS5_IJNSA_ILi2EEESB_SB_EEENS5_IJSB_NSA_ILi0EEESV_EEEEENS5_IJNS4_10UnderscoreESY_SY_EEEEENS4_13SM90_TMA_LOADENS4_14ComposedLayoutINS4_7SwizzleILi3ELi4ELi3EEENS4_18smem_ptr_flag_bitsILi32EEENSS_INS5_IJNSA_ILi8EEENSA_ILi32EEEEEENS5_IJS18_SB_EEEEEEEvNS4_8identityES11_S1C_vS1D_EENS_8epilogue10collective6detail29Sm90TmaWarpSpecializedAdapterINS1G_15DefaultEpilogueIfSJ_SJ_NS1F_6thread17LinearCombinationIfLi1EffLNS1K_9ScaleType4KindE0ELNS_15FloatRoundStyleE2EfEENS1_15EpilogueDefaultEEEEEvvEEEEvNT_6ParamsE --------------------------
	.section	.nv.info._ZN7cutlass13device_kernelINS_4gemm6kernel13GemmUniversalIN4cute5tupleIJiiiiEEENS1_10collective13CollectiveMmaINS1_34MainloopSm90TmaGmmaWarpSpecializedILi3ENS5_IJNS4_1CILi1EEESB_SB_EEENS1_35KernelTmaWarpSpecializedCooperativeEEENS5_IJNSA_ILi256EEENSA_ILi64EEENSA_ILi128EEEEEEfNS5_IJlSB_lEEEfSJ_NS4_8TiledMMAINS4_8MMA_AtomIJNS4_4SM904GMMA29MMA_64x64x8_F32TF32TF32_SS_TNILNSN_7ScaleInE1ELSP_1EEEEEENS4_6LayoutINS5_IJNSA_ILi2EEESB_SB_EEENS5_IJSB_NSA_ILi0EEESV_EEEEENS5_IJNS4_10UnderscoreESY_SY_EEEEENS4_13SM90_TMA_LOADENS4_14ComposedLayoutINS4_7SwizzleILi3ELi4ELi3EEENS4_18smem_ptr_flag_bitsILi32EEENSS_INS5_IJNSA_ILi8EEENSA_ILi32EEEEEENS5_IJS18_SB_EEEEEEEvNS4_8identityES11_S1C_vS1D_EENS_8epilogue10collective6detail29Sm90TmaWarpSpecializedAdapterINS1G_15DefaultEpilogueIfSJ_SJ_NS1F_6thread17LinearCombinationIfLi1EffLNS1K_9ScaleType4KindE0ELNS_15FloatRoundStyleE2EfEENS1_15EpilogueDefaultEEEEEvvEEEEvNT_6ParamsE,"",@"SHT_CUDA_INFO"
	.sectionflags	@""
	.align	4


	//----- nvinfo : EIATTR_CUDA_API_VERSION
	.align		4
        /*0000*/ 	.byte	0x04, 0x37
        /*0002*/ 	.short	(.L_21 - .L_20)
.L_20:
        /*0004*/ 	.word	0x00000082


	//----- nvinfo : EIATTR_KPARAM_INFO
	.align		4
.L_21:
        /*0008*/ 	.byte	0x04, 0x17
        /*000a*/ 	.short	(.L_23 - .L_22)
.L_22:
        /*000c*/ 	.word	0x00000000
        /*0010*/ 	.short	0x0000
        /*0012*/ 	.short	0x0070
        /*0014*/ 	.byte	0x00, 0xf0, 0x01, 0x10


	//----- nvinfo : EIATTR_SPARSE_MMA_MASK
	.align		4
.L_23:
        /*0018*/ 	.byte	0x03, 0x50
        /*001a*/ 	.short	0x0000


	//----- nvinfo : EIATTR_MAXREG_COUNT
	.align		4
        /*001c*/ 	.byte	0x03, 0x1b
        /*001e*/ 	.short	0x00a8


	//----- nvinfo : EIATTR_NUM_BARRIERS
	.align		4
        /*0020*/ 	.byte	0x02, 0x4c
        /*0022*/ 	.byte	0x01
	.zero		1


	//----- nvinfo : EIATTR_EXTERNS
	.align		4
        /*0024*/ 	.byte	0x04, 0x0f
        /*0026*/ 	.short	(.L_25 - .L_24)


	//   ....[0]....
	.align		4
.L_24:
        /*0028*/ 	.word	index@(__assertfail)


	//----- nvinfo : EIATTR_MERCURY_ISA_VERSION
	.align		4
.L_25:
        /*002c*/ 	.byte	0x03, 0x5f
        /*002e*/ 	.short	0x0101


	//----- nvinfo : EIATTR_INT_WARP_WIDE_INSTR_OFFSETS
	.align		4
        /*0030*/ 	.byte	0x04, 0x31
        /*0032*/ 	.short	(.L_27 - .L_26)


	//   ....[0]....
.L_26:
        /*0034*/ 	.word	0x00000360


	//   ....[1]....
        /*0038*/ 	.word	0x00000370


	//   ....[2]....
        /*003c*/ 	.word	0x000004b0


	//----- nvinfo : EIATTR_COOP_GROUP_MASK_REGIDS
	.align		4
.L_27:
        /*0040*/ 	.byte	0x04, 0x29
        /*0042*/ 	.short	(.L_29 - .L_28)


	//   ....[0]....
.L_28:
        /*0044*/ 	.word	0xffffffff


	//   ....[1]....
        /*0048*/ 	.word	0xffffffff


	//   ....[2]....
        /*004c*/ 	.word	0xffffffff


	//   ....[3]....
        /*0050*/ 	.word	0xffffffff


	//   ....[4]....
        /*0054*/ 	.word	0xffffffff


	//----- nvinfo : EIATTR_COOP_GROUP_INSTR_OFFSETS
	.align		4
.L_29:
        /*0058*/ 	.byte	0x04, 0x28
        /*005a*/ 	.short	(.L_31 - .L_30)


	//   ....[0]....
.L_30:
        /*005c*/ 	.word	0x00000060


	//   ....[1]....
        /*0060*/ 	.word	0x00000070


	//   ....[2]....
        /*0064*/ 	.word	0x00000130


	//   ....[3]....
        /*0068*/ 	.word	0x000002a0


	//   ....[4]....
        /*006c*/ 	.word	0x000011e0


	//----- nvinfo : EIATTR_REG_RECONFIG
	.align		4
.L_31:
        /*0070*/ 	.byte	0x01, 0x54
	.zero		2


	//----- nvinfo : EIATTR_SYSCALL_OFFSETS
	.align		4
        /*0074*/ 	.byte	0x04, 0x46
        /*0076*/ 	.short	(.L_33 - .L_32)


	//   ....[0]....
.L_32:
        /*0078*/ 	.word	0x000013d0


	//----- nvinfo : EIATTR_MBARRIER_INSTR_OFFSETS
	.align		4
.L_33:
        /*007c*/ 	.byte	0x04, 0x39
        /*007e*/ 	.short	(.L_35 - .L_34)


	//   ....[0]....
.L_34:
        /*0080*/ 	.word	0x00000230
        /*0084*/ 	.word	0x000000ff
        /*0088*/ 	.word	0x00000000
        /*008c*/ 	.short	0x0100
        /*008e*/ 	.byte	0x08
	.zero		1


	//   ....[1]....
        /*0090*/ 	.word	0x00000240
        /*0094*/ 	.word	0x000000ff
        /*0098*/ 	.word	0x00000018
        /*009c*/ 	.short	0x0100
        /*009e*/ 	.byte	0x08
	.zero		1


	//   ....[2]....
        /*00a0*/ 	.word	0x00000250
        /*00a4*/ 	.word	0x000000ff
        /*00a8*/ 	.word	0x00000008
        /*00ac*/ 	.short	0x0100
        /*00ae*/ 	.byte	0x08
	.zero		1


	//   ....[3]....
        /*00b0*/ 	.word	0x00000260
        /*00b4*/ 	.word	0x000000ff
        /*00b8*/ 	.word	0x00000020
        /*00bc*/ 	.short	0x0100
        /*00be*/ 	.byte	0x08
	.zero		1


	//   ....[4]....
        /*00c0*/ 	.word	0x00000270
        /*00c4*/ 	.word	0x000000ff
        /*00c8*/ 	.word	0x00000010
        /*00cc*/ 	.short	0x0100
        /*00ce*/ 	.byte	0x08
	.zero		1


	//   ....[5]....
        /*00d0*/ 	.word	0x00000280
        /*00d4*/ 	.word	0x000000ff
        /*00d8*/ 	.word	0x00000028
        /*00dc*/ 	.short	0x0100
        /*00de*/ 	.byte	0x08
	.zero		1


	//   ....[6]....
        /*00e0*/ 	.word	0x00000530
        /*00e4*/ 	.word	0x000000ff
        /*00e8*/ 	.word	0x00000040
        /*00ec*/ 	.short	0x0100
        /*00ee*/ 	.byte	0x08
	.zero		1


	//   ....[7]....
        /*00f0*/ 	.word	0x000005b0
        /*00f4*/ 	.word	0x000000ff
        /*00f8*/ 	.word	0x00000048
        /*00fc*/ 	.short	0x0100
        /*00fe*/ 	.byte	0x08
	.zero		1


	//   ....[8]....
        /*0100*/ 	.word	0x00001450
        /*0104*/ 	.word	0x00000003
        /*0108*/ 	.word	0x00000000
        /*010c*/ 	.short	0x010a
        /*010e*/ 	.byte	0x3f
	.zero		1


	//   ....[9]....
        /*0110*/ 	.word	0x000014b0
        /*0114*/ 	.word	0x00000003
        /*0118*/ 	.word	0x00000000
        /*011c*/ 	.short	0x010a
        /*011e*/ 	.byte	0x3f
	.zero		1


	//   ....[10]....
        /*0120*/ 	.word	0x00002360
        /*0124*/ 	.word	0x000000ff
        /*0128*/ 	.word	0x00000000
        /*012c*/ 	.short	0x010a
        /*012e*/ 	.byte	0x04
	.zero		1


	//   ....[11]....
        /*0130*/ 	.word	0x000023a0
        /*0134*/ 	.word	0x000000ff
        /*0138*/ 	.word	0x00000000
        /*013c*/ 	.short	0x010a
        /*013e*/ 	.byte	0x04
	.zero		1


	//   ....[12]....
        /*0140*/ 	.word	0x00003140
        /*0144*/ 	.word	0x000000ff
        /*0148*/ 	.word	0x00000000
        /*014c*/ 	.short	0x0101
        /*014e*/ 	.byte	0x0b
	.zero		1


	//   ....[13]....
        /*0150*/ 	.word	0x00003320
        /*0154*/ 	.word	0x000000ff
        /*0158*/ 	.word	0x00000000
        /*015c*/ 	.short	0x0101
        /*015e*/ 	.byte	0x06
	.zero		1


	//   ....[14]....
        /*0160*/ 	.word	0x00008100
        /*0164*/ 	.word	0x0000000e
        /*0168*/ 	.word	0x00000018
        /*016c*/ 	.short	0x010a
        /*016e*/ 	.byte	0x3f
	.zero		1


	//   ....[15]....
        /*0170*/ 	.word	0x000086b0
        /*0174*/ 	.word	0x00000006
        /*0178*/ 	.word	0x00000048
        /*017c*/ 	.short	0x0101
        /*017e*/ 	.byte	0x3f
	.zero		1


	//   ....[16]....
        /*0180*/ 	.word	0x00008dd0
        /*0184*/ 	.word	0x00000007
        /*0188*/ 	.word	0x00000000
        /*018c*/ 	.short	0x010a
        /*018e*/ 	.byte	0x3f
	.zero		1


	//   ....[17]....
        /*0190*/ 	.word	0x00008e50
        /*0194*/ 	.word	0x00000009
        /*0198*/ 	.word	0x00000000
        /*019c*/ 	.short	0x010a
        /*019e*/ 	.byte	0x3f
	.zero		1


	//   ....[18]....
        /*01a0*/ 	.word	0x00008ee0
        /*01a4*/ 	.word	0x00000003
        /*01a8*/ 	.word	0x00000000
        /*01ac*/ 	.short	0x010a
        /*01ae*/ 	.byte	0x3f
	.zero		1


	//   ....[19]....
        /*01b0*/ 	.word	0x00008f40
        /*01b4*/ 	.word	0x00000003
        /*01b8*/ 	.word	0x00000000
        /*01bc*/ 	.short	0x010a
        /*01be*/ 	.byte	0x3f
	.zero		1


	//   ....[20]....
        /*01c0*/ 	.word	0x00008fa0
        /*01c4*/ 	.word	0x00000004
        /*01c8*/ 	.word	0x00000000
        /*01cc*/ 	.short	0x010a
        /*01ce*/ 	.byte	0x3f
	.zero		1


	//   ....[21]....
        /*01d0*/ 	.word	0x00009070
        /*01d4*/ 	.word	0x0000000e
        /*01d8*/ 	.word	0x00000018
        /*01dc*/ 	.short	0x010a
        /*01de*/ 	.byte	0x3f
	.zero		1


	//   ....[22]....
        /*01e0*/ 	.word	0x00009140
        /*01e4*/ 	.word	0x00000007
        /*01e8*/ 	.word	0x00000000
        /*01ec*/ 	.short	0x010a
        /*01ee*/ 	.byte	0x3f
	.zero		1


	//   ....[23]....
        /*01f0*/ 	.word	0x00009190
        /*01f4*/ 	.word	0x00000009
        /*01f8*/ 	.word	0x00000000
        /*01fc*/ 	.short	0x010a
        /*01fe*/ 	.byte	0x3f
	.zero		1


	//----- nvinfo : EIATTR_NUM_MBARRIERS
	.align		4
.L_35:
        /*0200*/ 	.byte	0x03, 0x38
        /*0202*/ 	.short	0x0008


	//----- nvinfo : EIATTR_EXIT_INSTR_OFFSETS
	.align		4
        /*0204*/ 	.byte	0x04, 0x1c
        /*0206*/ 	.short	(.L_37 - .L_36)


	//   ....[0]....
.L_36:
        /*0208*/ 	.word	0x00000650


	//   ....[1]....
        /*020c*/ 	.word	0x00000f20


	//   ....[2]....
        /*0210*/ 	.word	0x000077e0


	//   ....[3]....
        /*0214*/ 	.word	0x00007e10


	//   ....[4]....
        /*0218*/ 	.word	0x00008f30


	//----- nvinfo : EIATTR_MAX_THREADS
	.align		4
.L_37:
        /*021c*/ 	.byte	0x04, 0x05
        /*021e*/ 	.short	(.L_39 - .L_38)
.L_38:
        /*0220*/ 	.word	0x00000180
        /*0224*/ 	.word	0x00000001
        /*0228*/ 	.word	0x00000001


	//----- nvinfo : EIATTR_CRS_STACK_SIZE
	.align		4
.L_39:
        /*022c*/ 	.byte	0x04, 0x1e
        /*022e*/ 	.short	(.L_41 - .L_40)
.L_40:
        /*0230*/ 	.word	0x00000000


	//----- nvinfo : EIATTR_CBANK_PARAM_SIZE
	.align		4
.L_41:
        /*0234*/ 	.byte	0x03, 0x19
        /*0236*/ 	.short	0x0470


	//----- nvinfo : EIATTR_PARAM_CBANK
	.align		4
        /*0238*/ 	.byte	0x04, 0x0a
        /*023a*/ 	.short	(.L_43 - .L_42)
	.align		4
.L_42:
        /*023c*/ 	.word	index@(.nv.constant0._ZN7cutlass13device_kernelINS_4gemm6kernel13GemmUniversalIN4cute5tupleIJiiiiEEENS1_10collective13CollectiveMmaINS1_34MainloopSm90TmaGmmaWarpSpecializedILi3ENS5_IJNS4_1CILi1EEESB_SB_EEENS1_35KernelTmaWarpSpecializedCooperativeEEENS5_IJNSA_ILi256EEENSA_ILi64EEENSA_ILi128EEEEEEfNS5_IJlSB_lEEEfSJ_NS4_8TiledMMAINS4_8MMA_AtomIJNS4_4SM904GMMA29MMA_64x64x8_F32TF32TF32_SS_TNILNSN_7ScaleInE1ELSP_1EEEEEENS4_6LayoutINS5_IJNSA_ILi2EEESB_SB_EEENS5_IJSB_NSA_ILi0EEESV_EEEEENS5_IJNS4_10UnderscoreESY_SY_EEEEENS4_13SM90_TMA_LOADENS4_14ComposedLayoutINS4_7SwizzleILi3ELi4ELi3EEENS4_18smem_ptr_flag_bitsILi32EEENSS_INS5_IJNSA_ILi8EEENSA_ILi32EEEEEENS5_IJS18_SB_EEEEEEEvNS4_8identityES11_S1C_vS1D_EENS_8epilogue10collective6detail29Sm90TmaWarpSpecializedAdapterINS1G_15DefaultEpilogueIfSJ_SJ_NS1F_6thread17LinearCombinationIfLi1EffLNS1K_9ScaleType4KindE0ELNS_15FloatRoundStyleE2EfEENS1_15EpilogueDefaultEEEEEvvEEEEvNT_6ParamsE)
        /*0240*/ 	.short	0x0210
        /*0242*/ 	.short	0x0470


	//----- nvinfo : EIATTR_SW_WAR
	.align		4
.L_43:
        /*0244*/ 	.byte	0x04, 0x36
        /*0246*/ 	.short	(.L_45 - .L_44)
.L_44:
        /*0248*/ 	.word	0x00000008
.L_45:


//--------------------- .nv.callgraph             --------------------------
	.section	.nv.callgraph,"",@"SHT_CUDA_CALLGRAPH"
	.align	4
	.sectionentsize	8
	.align		4
        /*0000*/ 	.word	0x00000000
	.align		4
        /*0004*/ 	.word	0xffffffff
	.align		4
        /*0008*/ 	.word	index@(_ZN7cutlass13device_kernelINS_4gemm6kernel13GemmUniversalIN4cute5tupleIJiiiiEEENS1_10collective13CollectiveMmaINS1_34MainloopSm90TmaGmmaWarpSpecializedILi3ENS5_IJNS4_1CILi1EEESB_SB_EEENS1_35KernelTmaWarpSpecializedCooperativeEEENS5_IJNSA_ILi256EEENSA_ILi64EEENSA_ILi128EEEEEEfNS5_IJlSB_lEEEfSJ_NS4_8TiledMMAINS4_8MMA_AtomIJNS4_4SM904GMMA29MMA_64x64x8_F32TF32TF32_SS_TNILNSN_7ScaleInE1ELSP_1EEEEEENS4_6LayoutINS5_IJNSA_ILi2EEESB_SB_EEENS5_IJSB_NSA_ILi0EEESV_EEEEENS5_IJNS4_10UnderscoreESY_SY_EEEEENS4_13SM90_TMA_LOADENS4_14ComposedLayoutINS4_7SwizzleILi3ELi4ELi3EEENS4_18smem_ptr_flag_bitsILi32EEENSS_INS5_IJNSA_ILi8EEENSA_ILi32EEEEEENS5_IJS18_SB_EEEEEEEvNS4_8identityES11_S1C_vS1D_EENS_8epilogue10collective6detail29Sm90TmaWarpSpecializedAdapterINS1G_15DefaultEpilogueIfSJ_SJ_NS1F_6thread17LinearCombinationIfLi1EffLNS1K_9ScaleType4KindE0ELNS_15FloatRoundStyleE2EfEENS1_15EpilogueDefaultEEEEEvvEEEEvNT_6ParamsE)
	.align		4
        /*000c*/ 	.word	index@(__assertfail)
	.align		4
        /*0010*/ 	.word	0x00000000
	.align		4
        /*0014*/ 	.word	0xfffffffe
	.align		4
        /*0018*/ 	.word	0x00000000
	.align		4
        /*001c*/ 	.word	0xfffffffd
	.align		4
        /*0020*/ 	.word	0x00000000
	.align		4
        /*0024*/ 	.word	0xfffffffc


//--------------------- .nv.constant4             --------------------------
	.section	.nv.constant4,"a",@progbits
	.align	8
	.align		8
.nv.constant4:
        /*0000*/ 	.dword	__assertfail
	.align		8
        /*0008*/ 	.dword	__unnamed_1
	.align		8
        /*0010*/ 	.dword	_ZN40_INTERNAL_003b8d2e_4_k_cu_a7eb2701_289984cuda3std3__45__cpo5beginE
	.align		8
        /*0018*/ 	.dword	_ZN40_INTERNAL_003b8d2e_4_k_cu_a7eb2701_289984cuda3std3__45__cpo3endE
	.align		8
        /*0020*/ 	.dword	_ZN40_INTERNAL_003b8d2e_4_k_cu_a7eb2701_289984cuda3std3__45__cpo6cbeginE
	.align		8
        /*0028*/ 	.dword	_ZN40_INTERNAL_003b8d2e_4_k_cu_a7eb2701_289984cuda3std3__45__cpo4cendE
	.align		8
        /*0030*/ 	.dword	_ZN40_INTERNAL_003b8d2e_4_k_cu_a7eb2701_289984cuda3std3__442_GLOBAL__N__003b8d2e_4_k_cu_a7eb2701_289986ignoreE
	.align		8
        /*0038*/ 	.dword	_ZN40_INTERNAL_003b8d2e_4_k_cu_a7eb2701_289984cuda3std3__419piecewise_constructE
	.align		8
        /*0040*/ 	.dword	_ZN40_INTERNAL_003b8d2e_4_k_cu_a7eb2701_289984cuda3std3__48in_placeE
	.align		8
        /*0048*/ 	.dword	_ZN40_INTERNAL_003b8d2e_4_k_cu_a7eb2701_289984cuda3std6ranges3__45__cpo4swapE
	.align		8
        /*0050*/ 	.dword	_ZN40_INTERNAL_003b8d2e_4_k_cu_a7eb2701_289984cuda3std6ranges3__45__cpo9iter_moveE
	.align		8
        /*0058*/ 	.dword	_ZN40_INTERNAL_003b8d2e_4_k_cu_a7eb2701_289984cute7productE
	.align		8
        /*0060*/ 	.dword	_ZN40_INTERNAL_003b8d2e_4_k_cu_a7eb2701_289984cute1_E
	.align		8
        /*0068*/ 	.dword	$str$22
	.align		8
        /*0070*/ 	.dword	$str$23


//--------------------- .text._ZN7cutlass13device_kernelINS_4gemm6kernel13GemmUniversalIN4cute5tupleIJiiiiEEENS1_10collective13CollectiveMmaINS1_34MainloopSm90TmaGmmaWarpSpecializedILi3ENS5_IJNS4_1CILi1EEESB_SB_EEENS1_35KernelTmaWarpSpecializedCooperativeEEENS5_IJNSA_ILi256EEENSA_ILi64EEENSA_ILi128EEEEEEfNS5_IJlSB_lEEEfSJ_NS4_8TiledMMAINS4_8MMA_AtomIJNS4_4SM904GMMA29MMA_64x64x8_F32TF32TF32_SS_TNILNSN_7ScaleInE1ELSP_1EEEEEENS4_6LayoutINS5_IJNSA_ILi2EEESB_SB_EEENS5_IJSB_NSA_ILi0EEESV_EEEEENS5_IJNS4_10UnderscoreESY_SY_EEEEENS4_13SM90_TMA_LOADENS4_14ComposedLayoutINS4_7SwizzleILi3ELi4ELi3EEENS4_18smem_ptr_flag_bitsILi32EEENSS_INS5_IJNSA_ILi8EEENSA_ILi32EEEEEENS5_IJS18_SB_EEEEEEEvNS4_8identityES11_S1C_vS1D_EENS_8epilogue10collective6detail29Sm90TmaWarpSpecializedAdapterINS1G_15DefaultEpilogueIfSJ_SJ_NS1F_6thread17LinearCombinationIfLi1EffLNS1K_9ScaleType4KindE0ELNS_15FloatRoundStyleE2EfEENS1_15EpilogueDefaultEEEEEvvEEEEvNT_6ParamsE --------------------------
	.section	.text._ZN7cutlass13device_kernelINS_4gemm6kernel13GemmUniversalIN4cute5tupleIJiiiiEEENS1_10collective13CollectiveMmaINS1_34MainloopSm90TmaGmmaWarpSpecializedILi3ENS5_IJNS4_1CILi1EEESB_SB_EEENS1_35KernelTmaWarpSpecializedCooperativeEEENS5_IJNSA_ILi256EEENSA_ILi64EEENSA_ILi128EEEEEEfNS5_IJlSB_lEEEfSJ_NS4_8TiledMMAINS4_8MMA_AtomIJNS4_4SM904GMMA29MMA_64x64x8_F32TF32TF32_SS_TNILNSN_7ScaleInE1ELSP_1EEEEEENS4_6LayoutINS5_IJNSA_ILi2EEESB_SB_EEENS5_IJSB_NSA_ILi0EEESV_EEEEENS5_IJNS4_10UnderscoreESY_SY_EEEEENS4_13SM90_TMA_LOADENS4_14ComposedLayoutINS4_7SwizzleILi3ELi4ELi3EEENS4_18smem_ptr_flag_bitsILi32EEENSS_INS5_IJNSA_ILi8EEENSA_ILi32EEEEEENS5_IJS18_SB_EEEEEEEvNS4_8identityES11_S1C_vS1D_EENS_8epilogue10collective6detail29Sm90TmaWarpSpecializedAdapterINS1G_15DefaultEpilogueIfSJ_SJ_NS1F_6thread17LinearCombinationIfLi1EffLNS1K_9ScaleType4KindE0ELNS_15FloatRoundStyleE2EfEENS1_15EpilogueDefaultEEEEEvvEEEEvNT_6ParamsE,"ax",@progbits
	.align	128
.text._ZN7cutlass13device_kernelINS_4gemm6kernel13GemmUniversalIN4cute5tupleIJiiiiEEENS1_10collective13CollectiveMmaINS1_34MainloopSm90TmaGmmaWarpSpecializedILi3ENS5_IJNS4_1CILi1EEESB_SB_EEENS1_35KernelTmaWarpSpecializedCooperativeEEENS5_IJNSA_ILi256EEENSA_ILi64EEENSA_ILi128EEEEEEfNS5_IJlSB_lEEEfSJ_NS4_8TiledMMAINS4_8MMA_AtomIJNS4_4SM904GMMA29MMA_64x64x8_F32TF32TF32_SS_TNILNSN_7ScaleInE1ELSP_1EEEEEENS4_6LayoutINS5_IJNSA_ILi2EEESB_SB_EEENS5_IJSB_NSA_ILi0EEESV_EEEEENS5_IJNS4_10UnderscoreESY_SY_EEEEENS4_13SM90_TMA_LOADENS4_14ComposedLayoutINS4_7SwizzleILi3ELi4ELi3EEENS4_18smem_ptr_flag_bitsILi32EEENSS_INS5_IJNSA_ILi8EEENSA_ILi32EEEEEENS5_IJS18_SB_EEEEEEEvNS4_8identityES11_S1C_vS1D_EENS_8epilogue10collective6detail29Sm90TmaWarpSpecializedAdapterINS1G_15DefaultEpilogueIfSJ_SJ_NS1F_6thread17LinearCombinationIfLi1EffLNS1K_9ScaleType4KindE0ELNS_15FloatRoundStyleE2EfEENS1_15EpilogueDefaultEEEEEvvEEEEvNT_6ParamsE:
        .type           _ZN7cutlass13device_kernelINS_4gemm6kernel13GemmUniversalIN4cute5tupleIJiiiiEEENS1_10collective13CollectiveMmaINS1_34MainloopSm90TmaGmmaWarpSpecializedILi3ENS5_IJNS4_1CILi1EEESB_SB_EEENS1_35KernelTmaWarpSpecializedCooperativeEEENS5_IJNSA_ILi256EEENSA_ILi64EEENSA_ILi128EEEEEEfNS5_IJlSB_lEEEfSJ_NS4_8TiledMMAINS4_8MMA_AtomIJNS4_4SM904GMMA29MMA_64x64x8_F32TF32TF32_SS_TNILNSN_7ScaleInE1ELSP_1EEEEEENS4_6LayoutINS5_IJNSA_ILi2EEESB_SB_EEENS5_IJSB_NSA_ILi0EEESV_EEEEENS5_IJNS4_10UnderscoreESY_SY_EEEEENS4_13SM90_TMA_LOADENS4_14ComposedLayoutINS4_7SwizzleILi3ELi4ELi3EEENS4_18smem_ptr_flag_bitsILi32EEENSS_INS5_IJNSA_ILi8EEENSA_ILi32EEEEEENS5_IJS18_SB_EEEEEEEvNS4_8identityES11_S1C_vS1D_EENS_8epilogue10collective6detail29Sm90TmaWarpSpecializedAdapterINS1G_15DefaultEpilogueIfSJ_SJ_NS1F_6thread17LinearCombinationIfLi1EffLNS1K_9ScaleType4KindE0ELNS_15FloatRoundStyleE2EfEENS1_15EpilogueDefaultEEEEEvvEEEEvNT_6ParamsE,@function
        .size           _ZN7cutlass13device_kernelINS_4gemm6kernel13GemmUniversalIN4cute5tupleIJiiiiEEENS1_10collective13CollectiveMmaINS1_34MainloopSm90TmaGmmaWarpSpecializedILi3ENS5_IJNS4_1CILi1EEESB_SB_EEENS1_35KernelTmaWarpSpecializedCooperativeEEENS5_IJNSA_ILi256EEENSA_ILi64EEENSA_ILi128EEEEEEfNS5_IJlSB_lEEEfSJ_NS4_8TiledMMAINS4_8MMA_AtomIJNS4_4SM904GMMA29MMA_64x64x8_F32TF32TF32_SS_TNILNSN_7ScaleInE1ELSP_1EEEEEENS4_6LayoutINS5_IJNSA_ILi2EEESB_SB_EEENS5_IJSB_NSA_ILi0EEESV_EEEEENS5_IJNS4_10UnderscoreESY_SY_EEEEENS4_13SM90_TMA_LOADENS4_14ComposedLayoutINS4_7SwizzleILi3ELi4ELi3EEENS4_18smem_ptr_flag_bitsILi32EEENSS_INS5_IJNSA_ILi8EEENSA_ILi32EEEEEENS5_IJS18_SB_EEEEEEEvNS4_8identityES11_S1C_vS1D_EENS_8epilogue10collective6detail29Sm90TmaWarpSpecializedAdapterINS1G_15DefaultEpilogueIfSJ_SJ_NS1F_6thread17LinearCombinationIfLi1EffLNS1K_9ScaleType4KindE0ELNS_15FloatRoundStyleE2EfEENS1_15EpilogueDefaultEEEEEvvEEEEvNT_6ParamsE,(.L_x_190 - _ZN7cutlass13device_kernelINS_4gemm6kernel13GemmUniversalIN4cute5tupleIJiiiiEEENS1_10collective13CollectiveMmaINS1_34MainloopSm90TmaGmmaWarpSpecializedILi3ENS5_IJNS4_1CILi1EEESB_SB_EEENS1_35KernelTmaWarpSpecializedCooperativeEEENS5_IJNSA_ILi256EEENSA_ILi64EEENSA_ILi128EEEEEEfNS5_IJlSB_lEEEfSJ_NS4_8TiledMMAINS4_8MMA_AtomIJNS4_4SM904GMMA29MMA_64x64x8_F32TF32TF32_SS_TNILNSN_7ScaleInE1ELSP_1EEEEEENS4_6LayoutINS5_IJNSA_ILi2EEESB_SB_EEENS5_IJSB_NSA_ILi0EEESV_EEEEENS5_IJNS4_10UnderscoreESY_SY_EEEEENS4_13SM90_TMA_LOADENS4_14ComposedLayoutINS4_7SwizzleILi3ELi4ELi3EEENS4_18smem_ptr_flag_bitsILi32EEENSS_INS5_IJNSA_ILi8EEENSA_ILi32EEEEEENS5_IJS18_SB_EEEEEEEvNS4_8identityES11_S1C_vS1D_EENS_8epilogue10collective6detail29Sm90TmaWarpSpecializedAdapterINS1G_15DefaultEpilogueIfSJ_SJ_NS1F_6thread17LinearCombinationIfLi1EffLNS1K_9ScaleType4KindE0ELNS_15FloatRoundStyleE2EfEENS1_15EpilogueDefaultEEEEEvvEEEEvNT_6ParamsE)
        .other          _ZN7cutlass13device_kernelINS_4gemm6kernel13GemmUniversalIN4cute5tupleIJiiiiEEENS1_10collective13CollectiveMmaINS1_34MainloopSm90TmaGmmaWarpSpecializedILi3ENS5_IJNS4_1CILi1EEESB_SB_EEENS1_35KernelTmaWarpSpecializedCooperativeEEENS5_IJNSA_ILi256EEENSA_ILi64EEENSA_ILi128EEEEEEfNS5_IJlSB_lEEEfSJ_NS4_8TiledMMAINS4_8MMA_AtomIJNS4_4SM904GMMA29MMA_64x64x8_F32TF32TF32_SS_TNILNSN_7ScaleInE1ELSP_1EEEEEENS4_6LayoutINS5_IJNSA_ILi2EEESB_SB_EEENS5_IJSB_NSA_ILi0EEESV_EEEEENS5_IJNS4_10UnderscoreESY_SY_EEEEENS4_13SM90_TMA_LOADENS4_14ComposedLayoutINS4_7SwizzleILi3ELi4ELi3EEENS4_18smem_ptr_flag_bitsILi32EEENSS_INS5_IJNSA_ILi8EEENSA_ILi32EEEEEENS5_IJS18_SB_EEEEEEEvNS4_8identityES11_S1C_vS1D_EENS_8epilogue10collective6detail29Sm90TmaWarpSpecializedAdapterINS1G_15DefaultEpilogueIfSJ_SJ_NS1F_6thread17LinearCombinationIfLi1EffLNS1K_9ScaleType4KindE0ELNS_15FloatRoundStyleE2EfEENS1_15EpilogueDefaultEEEEEvvEEEEvNT_6ParamsE,@"STO_CUDA_ENTRY STV_DEFAULT"
_ZN7cutlass13device_kernelINS_4gemm6kernel13GemmUniversalIN4cute5tupleIJiiiiEEENS1_10collective13CollectiveMmaINS1_34MainloopSm90TmaGmmaWarpSpecializedILi3ENS5_IJNS4_1CILi1EEESB_SB_EEENS1_35KernelTmaWarpSpecializedCooperativeEEENS5_IJNSA_ILi256EEENSA_ILi64EEENSA_ILi128EEEEEEfNS5_IJlSB_lEEEfSJ_NS4_8TiledMMAINS4_8MMA_AtomIJNS4_4SM904GMMA29MMA_64x64x8_F32TF32TF32_SS_TNILNSN_7ScaleInE1ELSP_1EEEEEENS4_6LayoutINS5_IJNSA_ILi2EEESB_SB_EEENS5_IJSB_NSA_ILi0EEESV_EEEEENS5_IJNS4_10UnderscoreESY_SY_EEEEENS4_13SM90_TMA_LOADENS4_14ComposedLayoutINS4_7SwizzleILi3ELi4ELi3EEENS4_18smem_ptr_flag_bitsILi32EEENSS_INS5_IJNSA_ILi8EEENSA_ILi32EEEEEENS5_IJS18_SB_EEEEEEEvNS4_8identityES11_S1C_vS1D_EENS_8epilogue10collective6detail29Sm90TmaWarpSpecializedAdapterINS1G_15DefaultEpilogueIfSJ_SJ_NS1F_6thread17LinearCombinationIfLi1EffLNS1K_9ScaleType4KindE0ELNS_15FloatRoundStyleE2EfEENS1_15EpilogueDefaultEEEEEvvEEEEvNT_6ParamsE:
[----:B------:R-:W0:Y:S01]  /*0000*/  LDC R1, c[0x0][0x28] ;  /* 0x00000a00ff017b82 */ /* 0x000e220000000800 */
[----:B------:R-:W1:Y:S01]  /*0010*/  S2R R3, SR_TID.X ;  /* 0x0000000000037919 */ /* 0x000e620000002100 */
[----:B------:R-:W-:Y:S01]  /*0020*/  ELECT P0, URZ, PT ;  /* 0x00000000003f782f */ /* 0x000fe20003800000 */
[----:B------:R-:W-:Y:S01]  /*0030*/  BSSY B0, `(.L_x_0) ;  /* 0x000000f000007945 */ /* 0x000fe20003800000 */
[--C-:B-1----:R-:W-:Y:S02]  /*0040*/  SHF.R.U32.HI R0, RZ, 0x5, R3.reuse ;  /* 0x00000005ff007819 */ /* 0x102fe40000011603 */
[----:B------:R-:W-:-:S03]  /*0050*/  SHF.R.U32.HI R14, RZ, 0x7, R3 ;  /* 0x00000007ff0e7819 */ /* 0x000fc60000011603 */
[----:B------:R-:W1:Y:S04]  /*0060*/  SHFL.IDX PT, R4, R0, RZ, 0x1f ;  /* 0x00001fff00047589 */ /* 0x000e6800000e0000 */
[----:B------:R2:W3:Y:S01]  /*0070*/  SHFL.IDX PT, R10, R14, RZ, 0x1f ;  /* 0x00001fff0e0a7589 */ /* 0x0004e200000e0000 */
[----:B-1----:R-:W-:-:S13]  /*0080*/  ISETP.NE.OR P0, PT, R4, RZ, !P0 ;  /* 0x000000ff0400720c */ /* 0x002fda0004705670 */
[----:B0-23--:R-:W-:Y:S05]  /*0090*/  @P0 BRA `(.L_x_1) ;  /* 0x0000000000200947 */ /* 0x00dfea0003800000 */
[----:B------:R-:W-:Y:S02]  /*00a0*/  ULDC.64 UR4, c[0x0][0x198] ;  /* 0x0000660000047ab9 */ /* 0x000fe40000000a00 */
[----:B------:R-:W-:Y:S02]  /*00b0*/  UIADD3 UR6, UP0, UR4, 0xf0, URZ ;  /* 0x000000f004067890 */ /* 0x000fe4000ff1e03f */
[----:B------:R-:W-:Y:S02]  /*00c0*/  UIADD3 UR4, UP1, UR4, 0x1f0, URZ ;  /* 0x000001f004047890 */ /* 0x000fe4000ff3e03f */
[----:B------:R-:W-:Y:S02]  /*00d0*/  UIADD3.X UR7, URZ, UR5, URZ, UP0, !UPT ;  /* 0x000000053f077290 */ /* 0x000fe400087fe43f */
[----:B------:R-:W-:-:S07]  /*00e0*/  UIADD3.X UR5, URZ, UR5, URZ, UP1, !UPT ;  /* 0x000000053f057290 */ /* 0x000fce0008ffe43f */
[----:B------:R0:W-:Y:S02]  /*00f0*/  UTMACCTL.PF [UR6] ;  /* 0x00000000060079b9 */ /* 0x0001e40008040000 */
[----:B------:R0:W-:Y:S02]  /*0100*/  UTMACCTL.PF [UR4] ;  /* 0x00000000040079b9 */ /* 0x0001e40008040000 */
[----:B0-----:R-:W-:Y:S01]  /*0110*/  NOP ;  /* 0x0000000000007918 */ /* 0x001fe20000000000 */
.L_x_1:
[----:B------:R-:W-:Y:S05]  /*0120*/  BSYNC B0 ;  /* 0x0000000000007941 */ /* 0x000fea0003800000 */
.L_x_0:
[----:B------:R-:W0:Y:S02]  /*0130*/  SHFL.IDX PT, R2, R0, RZ, 0x1f ;  /* 0x00001fff00027589 */ /* 0x000e2400000e0000 */
[----:B0-----:R-:W-:-:S13]  /*0140*/  ISETP.NE.AND P0, PT, R2, RZ, PT ;  /* 0x000000ff0200720c */ /* 0x001fda0003f05270 */
[----:B------:R-:W-:Y:S05]  /*0150*/  @P0 BRA `(.L_x_2) ;  /* 0x0000000000500947 */ /* 0x000fea0003800000 */
[----:B------:R-:W0:Y:S01]  /*0160*/  S2UR UR8, SR_CgaCtaId ;  /* 0x00000000000879c3 */ /* 0x000e220000008800 */
[----:B------:R-:W-:Y:S01]  /*0170*/  UMOV UR4, 0x400 ;  /* 0x0000040000047882 */ /* 0x000fe20000000000 */
[----:B------:R-:W-:Y:S01]  /*0180*/  UMOV UR5, 0x1 ;  /* 0x0000000100057882 */ /* 0x000fe20000000000 */
[----:B------:R-:W-:Y:S01]  /*0190*/  UMOV UR6, 0x100 ;  /* 0x0000010000067882 */ /* 0x000fe20000000000 */
[----:B------:R-:W-:Y:S01]  /*01a0*/  ELECT P0, URZ, PT ;  /* 0x00000000003f782f */ /* 0x000fe20003800000 */
[----:B------:R-:W-:-:S04]  /*01b0*/  UIADD3 UR6, -UR6, 0x100000, URZ ;  /* 0x0010000006067890 */ /* 0x000fc8000fffe13f */
[----:B------:R-:W-:Y:S02]  /*01c0*/  USHF.L.U32 UR7, UR6, 0xb, URZ ;  /* 0x0000000b06077899 */ /* 0x000fe4000800063f */
[----:B------:R-:W-:Y:S02]  /*01d0*/  USHF.L.U32 UR6, UR6, 0x1, URZ ;  /* 0x0000000106067899 */ /* 0x000fe4000800063f */
[----:B0-----:R-:W-:Y:S02]  /*01e0*/  ULEA UR8, UR8, UR4, 0x18 ;  /* 0x0000000408087291 */ /* 0x001fe4000f8ec03f */
[----:B------:R-:W-:-:S04]  /*01f0*/  UIADD3 UR4, -UR5, 0x100000, URZ ;  /* 0x0010000005047890 */ /* 0x000fc8000fffe13f */
[----:B------:R-:W-:Y:S02]  /*0200*/  USHF.L.U32 UR5, UR4, 0xb, URZ ;  /* 0x0000000b04057899 */ /* 0x000fe4000800063f */
[----:B------:R-:W-:Y:S01]  /*0210*/  USHF.L.U32 UR4, UR4, 0x1, URZ ;  /* 0x0000000104047899 */ /* 0x000fe2000800063f */
[----:B------:R-:W0:Y:S11]  /*0220*/  FENCE.VIEW.ASYNC.S ;  /* 0x00000000000073c6 */ /* 0x000e360000000000 */
[----:B0-----:R0:W1:Y:S01]  /*0230*/  SYNCS.EXCH.64 URZ, [UR8], UR4 ;  /* 0x00000004083f75b2 */ /* 0x0010620008000100 */
[----:B------:R0:W2:Y:S01]  /*0240*/  SYNCS.EXCH.64 URZ, [UR8+0x18], UR6 ;  /* 0x00001806083f75b2 */ /* 0x0000a20008000100 */
[----:B------:R0:W3:Y:S01]  /*0250*/  SYNCS.EXCH.64 URZ, [UR8+0x8], UR4 ;  /* 0x00000804083f75b2 */ /* 0x0000e20008000100 */
[----:B------:R0:W4:Y:S01]  /*0260*/  SYNCS.EXCH.64 URZ, [UR8+0x20], UR6 ;  /* 0x00002006083f75b2 */ /* 0x0001220008000100 */
[----:B------:R0:W0:Y:S01]  /*0270*/  SYNCS.EXCH.64 URZ, [UR8+0x10], UR4 ;  /* 0x00001004083f75b2 */ /* 0x0000220008000100 */
[----:B------:R0:W0:Y:S01]  /*0280*/  SYNCS.EXCH.64 URZ, [UR8+0x28], UR6 ;  /* 0x00002806083f75b2 */ /* 0x0000220008000100 */
[----:B------:R-:W-:Y:S01]  /*0290*/  NOP ;  /* 0x0000000000007918 */ /* 0x000fe20000000000 */
.L_x_2:
[----:B------:R-:W5:Y:S01]  /*02a0*/  SHFL.IDX PT, R0, R0, RZ, 0x1f ;  /* 0x00001fff00007589 */ /* 0x000f6200000e0000 */
[----:B------:R-:W1:Y:S01]  /*02b0*/  LDC R2, c[0x0][0x65c] ;  /* 0x00019700ff027b82 */ /* 0x000e620000000800 */
[----:B------:R-:W-:Y:S02]  /*02c0*/  ELECT P0, URZ, PT ;  /* 0x00000000003f782f */ /* 0x000fe40003800000 */
[----:B------:R-:W-:Y:S01]  /*02d0*/  LOP3.LUT R7, R7, 0xfffff7ff, RZ, 0xc0, !PT ;  /* 0xfffff7ff07077812 */ /* 0x000fe200078ec0ff */
[----:B------:R-:W2:Y:S01]  /*02e0*/  S2R R5, SR_CTAID.Y ;  /* 0x0000000000057919 */ /* 0x000ea20000002600 */
[----:B0-----:R-:W-:Y:S01]  /*02f0*/  UMOV UR4, 0x20 ;  /* 0x0000002000047882 */ /* 0x001fe20000000000 */
[----:B------:R-:W-:Y:S01]  /*0300*/  NOP ;  /* 0x0000000000007918 */ /* 0x000fe20000000000 */
[----:B------:R-:W-:Y:S01]  /*0310*/  ISETP.NE.AND P2, PT, R10, RZ, PT ;  /* 0x000000ff0a00720c */ /* 0x000fe20003f45270 */
[----:B------:R-:W0:Y:S01]  /*0320*/  S2R R6, SR_CTAID.X ;  /* 0x0000000000067919 */ /* 0x000e220000002500 */
[----:B------:R-:W-:Y:S01]  /*0330*/  NOP ;  /* 0x0000000000007918 */ /* 0x000fe20000000000 */
[----:B-----5:R-:W-:-:S02]  /*0340*/  ISETP.NE.OR P0, PT, R0, RZ, !P0 ;  /* 0x000000ff0000720c */ /* 0x020fc40004705670 */
[----:B-1----:R-:W-:-:S11]  /*0350*/  ISETP.NE.AND P3, PT, R2, 0x1, PT ;  /* 0x000000010200780c */ /* 0x002fd60003f65270 */
[----:B------:R-:W-:Y:S01]  /*0360*/  VOTEU.ALL UP0, P0 ;  /* 0x00000000003f7886 */ /* 0x000fe20000000000 */
[----:B------:R-:W-:Y:S01]  /*0370*/  VOTEU.ALL UP1, P0 ;  /* 0x00000000003f7886 */ /* 0x000fe20000020000 */
[----:B------:R-:W-:Y:S01]  /*0380*/  @P3 LOP3.LUT R7, R7, 0x800, RZ, 0xfc, !PT ;  /* 0x0000080007073812 */ /* 0x000fe200078efcff */
[----:B------:R-:W0:Y:S01]  /*0390*/  @P3 LDC R17, c[0x0][0x10] ;  /* 0x00000400ff113b82 */ /* 0x000e220000000800 */
[----:B------:R-:W-:Y:S01]  /*03a0*/  SHF.R.S32.HI R7, RZ, 0x1f, R4 ;  /* 0x0000001fff077819 */ /* 0x000fe20000011404 */
[----:B------:R-:W-:Y:S01]  /*03b0*/  @!UP0 UMOV UR6, 0x400 ;  /* 0x0000040000068882 */ /* 0x000fe20000000000 */
[----:B------:R-:W-:-:S04]  /*03c0*/  @!UP0 UIADD3 UR4, -UR4, 0x100000, URZ ;  /* 0x0010000004048890 */ /* 0x000fc8000fffe13f */
[----:B------:R-:W-:Y:S02]  /*03d0*/  @!UP0 USHF.L.U32 UR5, UR4, 0xb, URZ ;  /* 0x0000000b04058899 */ /* 0x000fe4000800063f */
[----:B------:R-:W-:Y:S01]  /*03e0*/  @!UP0 USHF.L.U32 UR4, UR4, 0x1, URZ ;  /* 0x0000000104048899 */ /* 0x000fe2000800063f */
[----:B--2---:R-:W-:Y:S01]  /*03f0*/  @P3 IMAD.MOV.U32 R8, RZ, RZ, R5 ;  /* 0x000000ffff083224 */ /* 0x004fe200078e0005 */
[----:B------:R-:W-:Y:S01]  /*0400*/  LEA.HI R7, R7, R4, RZ, 0x2 ;  /* 0x0000000407077211 */ /* 0x000fe200078f10ff */
[----:B------:R-:W-:Y:S01]  /*0410*/  @P3 IMAD.MOV.U32 R9, RZ, RZ, RZ ;  /* 0x000000ffff093224 */ /* 0x000fe200078e00ff */
[----:B------:R-:W1:Y:S02]  /*0420*/  @!UP0 S2UR UR7, SR_CgaCtaId ;  /* 0x00000000000789c3 */ /* 0x000e640000008800 */
[----:B------:R-:W-:-:S05]  /*0430*/  LOP3.LUT R7, R7, 0xfffffffc, RZ, 0xc0, !PT ;  /* 0xfffffffc07077812 */ /* 0x000fca00078ec0ff */
[----:B------:R-:W-:Y:S01]  /*0440*/  IMAD.IADD R0, R4, 0x1, -R7 ;  /* 0x0000000104007824 */ /* 0x000fe200078e0a07 */
[----:B------:R-:W-:Y:S01]  /*0450*/  LOP3.LUT R4, R3, 0x7f, RZ, 0xc0, !PT ;  /* 0x0000007f03047812 */ /* 0x000fe200078ec0ff */
[----:B------:R-:W2:Y:S01]  /*0460*/  @!P3 LDC R11, c[0x0][0xc] ;  /* 0x00000300ff0bbb82 */ /* 0x000ea20000000800 */
[----:B------:R-:W-:Y:S02]  /*0470*/  IMAD.MOV.U32 R7, RZ, RZ, RZ ;  /* 0x000000ffff077224 */ /* 0x000fe400078e00ff */
[----:B------:R-:W-:Y:S01]  /*0480*/  ISETP.NE.AND P1, PT, R0, 0x3, PT ;  /* 0x000000030000780c */ /* 0x000fe20003f25270 */
[----:B0-----:R-:W-:Y:S01]  /*0490*/  @P3 IMAD.WIDE.U32 R16, R6, R17, R8 ;  /* 0x0000001106103225 */ /* 0x001fe200078e0008 */
[----:B-1----:R-:W-:Y:S01]  /*04a0*/  @!UP0 ULEA UR8, UR7, UR6, 0x18 ;  /* 0x0000000607088291 */ /* 0x002fe2000f8ec03f */
[----:B------:R-:W-:Y:S02]  /*04b0*/  VOTEU.ALL UP0, P0 ;  /* 0x00000000003f7886 */ /* 0x000fe40000000000 */
[----:B------:R-:W-:Y:S01]  /*04c0*/  ULDC UR6, c[0x0][0xc] ;  /* 0x0000030000067ab9 */ /* 0x000fe20000000800 */
[----:B------:R-:W-:Y:S01]  /*04d0*/  ISETP.EQ.OR P0, PT, R0, RZ, !P1 ;  /* 0x000000ff0000720c */ /* 0x000fe20004f02670 */
[----:B------:R-:W-:-:S03]  /*04e0*/  ULDC UR7, c[0x0][0x10] ;  /* 0x0000040000077ab9 */ /* 0x000fc60000000800 */
[C---:B------:R-:W-:Y:S01]  /*04f0*/  ISETP.EQ.AND P0, PT, R10.reuse, RZ, P0 ;  /* 0x000000ff0a00720c */ /* 0x040fe20000702270 */
[----:B------:R-:W-:Y:S02]  /*0500*/  VIADD R10, R10, 0xffffffff ;  /* 0xffffffff0a0a7836 */ /* 0x000fe40000000000 */
[----:B--2---:R-:W-:Y:S01]  /*0510*/  @!P3 IMAD.WIDE.U32 R8, R11, R5, R6 ;  /* 0x000000050b08b225 */ /* 0x004fe200078e0006 */
[----:B------:R-:W0:Y:S02]  /*0520*/  FENCE.VIEW.ASYNC.S ;  /* 0x00000000000073c6 */ /* 0x000e240000000000 */
[----:B0-----:R-:W3:Y:S01]  /*0530*/  @!UP0 SYNCS.EXCH.64 URZ, [UR8+0x40], UR4 ;  /* 0x00004004083f85b2 */ /* 0x001ee20008000100 */
[----:B------:R-:W-:Y:S01]  /*0540*/  SEL R18, RZ, 0x1, !P0 ;  /* 0x00000001ff127807 */ /* 0x000fe20004000000 */
[----:B------:R-:W-:Y:S01]  /*0550*/  @P3 IMAD.MOV.U32 R11, RZ, RZ, RZ ;  /* 0x000000ffff0b3224 */ /* 0x000fe200078e00ff */
[----:B------:R-:W-:Y:S02]  /*0560*/  ISETP.GE.U32.AND P1, PT, R10, 0x2, PT ;  /* 0x000000020a00780c */ /* 0x000fe40003f26070 */
[----:B------:R-:W-:Y:S01]  /*0570*/  @!P3 MOV R16, R8 ;  /* 0x000000080010b202 */ /* 0x000fe20000000f00 */
[----:B------:R-:W-:Y:S01]  /*0580*/  @P3 IMAD.IADD R17, R17, 0x1, R11 ;  /* 0x0000000111113824 */ /* 0x000fe200078e020b */
[----:B------:R-:W-:Y:S01]  /*0590*/  SEL R18, R18, 0x2, P1 ;  /* 0x0000000212127807 */ /* 0x000fe20000800000 */
[----:B------:R-:W-:Y:S01]  /*05a0*/  @!P3 IMAD.MOV.U32 R17, RZ, RZ, R9 ;  /* 0x000000ffff11b224 */ /* 0x000fe200078e0009 */
[----:B------:R0:W3:Y:S01]  /*05b0*/  @!UP1 SYNCS.EXCH.64 URZ, [UR8+0x48], UR4 ;  /* 0x00004804083f95b2 */ /* 0x0000e20008000100 */
[----:B------:R-:W-:Y:S01]  /*05c0*/  NOP ;  /* 0x0000000000007918 */ /* 0x000fe20000000000 */
[----:B0-----:R-:W-:-:S03]  /*05d0*/  UIMAD.WIDE.U32 UR4, UR6, UR7, URZ ;  /* 0x00000007060472a5 */ /* 0x001fc6000f8e003f */
[----:B------:R-:W-:Y:S02]  /*05e0*/  ULDC UR6, c[0x0][0x14] ;  /* 0x0000050000067ab9 */ /* 0x000fe40000000800 */
[----:B------:R-:W-:Y:S02]  /*05f0*/  UIMAD.WIDE.U32 UR38, UR4, UR6, URZ ;  /* 0x00000006042672a5 */ /* 0x000fe4000f8e003f */
[----:B------:R-:W-:-:S04]  /*0600*/  UIMAD UR37, UR5, UR6, URZ ;  /* 0x00000006052572a4 */ /* 0x000fc8000f8e023f */
[----:B------:R-:W-:Y:S01]  /*0610*/  UIADD3 UR37, UR39, UR37, URZ ;  /* 0x0000002527257290 */ /* 0x000fe2000fffe03f */
[----:B---34-:R-:W-:Y:S06]  /*0620*/  BAR.SYNC.DEFER_BLOCKING 0x0 ;  /* 0x0000000000007b1d */ /* 0x018fec0000010000 */
[----:B------:R-:W-:Y:S05]  /*0630*/  @!P2 BRA `(.L_x_3) ;  /* 0x00000070006ca947 */ /* 0x000fea0003800000 */
[----:B------:R-:W-:-:S13]  /*0640*/  ISETP.GT.U32.AND P0, PT, R10, 0x1, PT ;  /* 0x000000010a00780c */ /* 0x000fda0003f04070 */
[----:B------:R-:W-:Y:S05]  /*0650*/  @P0 EXIT ;  /* 0x000000000000094d */ /* 0x000fea0003800000 */
[----:B------:R-:W-:Y:S01]  /*0660*/  ULDC.64 UR4, c[0x0][0x650] ;  /* 0x0001940000047ab9 */ /* 0x000fe20000000a00 */
[----:B------:R-:W-:Y:S01]  /*0670*/  PRMT R0, RZ, 0x7610, R0 ;  /* 0x00007610ff007816 */ /* 0x000fe20000000000 */
[----:B------:R-:W-:Y:S01]  /*0680*/  IMAD.MOV.U32 R113, RZ, RZ, -0x1 ;  /* 0xffffffffff717424 */ /* 0x000fe200078e00ff */
[----:B------:R-:W-:Y:S01]  /*0690*/  ISETP.GE.U32.AND P0, PT, R16, UR4, PT ;  /* 0x0000000410007c0c */ /* 0x000fe2000bf06070 */
[----:B------:R-:W-:Y:S02]  /*06a0*/  IMAD.MOV.U32 R101, RZ, RZ, -0x1 ;  /* 0xffffffffff657424 */ /* 0x000fe400078e00ff */
[----:B------:R-:W-:Y:S01]  /*06b0*/  IMAD.MOV.U32 R19, RZ, RZ, -0x1 ;  /* 0xffffffffff137424 */ /* 0x000fe200078e00ff */
[----:B------:R-:W-:-:S13]  /*06c0*/  ISETP.GE.U32.AND.EX P0, PT, R17, UR5, PT, P0 ;  /* 0x0000000511007c0c */ /* 0x000fda000bf06100 */
[----:B------:R-:W-:Y:S05]  /*06d0*/  @P0 BRA `(.L_x_4) ;  /* 0x0000000400580947 */ /* 0x000fea0003800000 */
[----:B------:R-:W0:Y:S01]  /*06e0*/  LDC.64 R20, c[0x0][0x628] ;  /* 0x00018a00ff147b82 */ /* 0x000e220000000a00 */
[----:B------:R-:W-:Y:S02]  /*06f0*/  IMAD.MOV.U32 R8, RZ, RZ, R16 ;  /* 0x000000ffff087224 */ /* 0x000fe400078e0010 */
[----:B------:R-:W-:-:S05]  /*0700*/  IMAD.MOV.U32 R9, RZ, RZ, R17 ;  /* 0x000000ffff097224 */ /* 0x000fca00078e0011 */
[----:B------:R-:W1:Y:S08]  /*0710*/  LDC R0, c[0x0][0x630] ;  /* 0x00018c00ff007b82 */ /* 0x000e700000000800 */
[----:B------:R-:W2:Y:S01]  /*0720*/  LDC.64 R22, c[0x0][0x620] ;  /* 0x00018800ff167b82 */ /* 0x000ea20000000a00 */
[----:B0-----:R-:W-:-:S04]  /*0730*/  ISETP.NE.U32.AND P0, PT, R20, RZ, PT ;  /* 0x000000ff1400720c */ /* 0x001fc80003f05070 */
[----:B------:R-:W-:-:S13]  /*0740*/  ISETP.NE.AND.EX P0, PT, R21, RZ, PT, P0 ;  /* 0x000000ff1500720c */ /* 0x000fda0003f05300 */
[----:B-12---:R-:W-:Y:S05]  /*0750*/  @!P0 BRA `(.L_x_5) ;  /* 0x0000000000288947 */ /* 0x006fea0003800000 */
[----:B------:R-:W0:Y:S02]  /*0760*/  LDC R13, c[0x0][0x634] ;  /* 0x00018d00ff0d7b82 */ /* 0x000e240000000800 */
[----:B0-----:R-:W-:-:S05]  /*0770*/  IADD3 R13, P0, R16, R13, RZ ;  /* 0x0000000d100d7210 */ /* 0x001fca0007f1e0ff */
[----:B------:R-:W-:-:S04]  /*0780*/  IMAD.X R15, RZ, RZ, R17, P0 ;  /* 0x000000ffff0f7224 */ /* 0x000fc800000e0611 */
[----:B------:R-:W-:-:S04]  /*0790*/  IMAD.WIDE.U32 R8, R15, R20, RZ ;  /* 0x000000140f087225 */ /* 0x000fc800078e00ff */
[----:B------:R-:W-:-:S04]  /*07a0*/  IMAD.WIDE.U32 R10, P0, R13, R21, R8 ;  /* 0x000000150d0a7225 */ /* 0x000fc80007800008 */
[----:B------:R-:W-:Y:S01]  /*07b0*/  IMAD.WIDE.U32 R8, R13, R20, RZ ;  /* 0x000000140d087225 */ /* 0x000fe200078e00ff */
[----:B------:R-:W-:-:S03]  /*07c0*/  IADD3.X R13, RZ, RZ, RZ, P0, !PT ;  /* 0x000000ffff0d7210 */ /* 0x000fc600007fe4ff */
[----:B------:R-:W-:Y:S01]  /*07d0*/  IMAD.MOV.U32 R12, RZ, RZ, R11 ;  /* 0x000000ffff0c7224 */ /* 0x000fe200078e000b */
[----:B------:R-:W-:-:S05]  /*07e0*/  IADD3 RZ, P0, R9, R10, RZ ;  /* 0x0000000a09ff7210 */ /* 0x000fca0007f1e0ff */
[----:B------:R-:W-:-:S08]  /*07f0*/  IMAD.WIDE.U32.X R8, R15, R21, R12, P0 ;  /* 0x000000150f087225 */ /* 0x000fd000000e040c */
.L_x_5:
[-CC-:B------:R-:W-:Y:S01]  /*0800*/  SHF.R.U64 R25, R8, R0.reuse, R9.reuse ;  /* 0x0000000008197219 */ /* 0x180fe20000001209 */
[----:B------:R-:W0:Y:S01]  /*0810*/  LDC R12, c[0x0][0x618] ;  /* 0x00018600ff0c7b82 */ /* 0x000e220000000800 */
[----:B------:R-:W-:Y:S01]  /*0820*/  SHF.R.U32.HI R7, RZ, R0, R9 ;  /* 0x00000000ff077219 */ /* 0x000fe20000011609 */
[----:B------:R-:W-:Y:S01]  /*0830*/  ULDC UR4, c[0x0][0x150] ;  /* 0x0000540000047ab9 */ /* 0x000fe20000000800 */
[----:B------:R-:W-:Y:S02]  /*0840*/  IADD3 R11, P0, RZ, -R25, RZ ;  /* 0x80000019ff0b7210 */ /* 0x000fe40007f1e0ff */
[----:B------:R-:W-:-:S03]  /*0850*/  I2FP.F32.U32 R0, R6 ;  /* 0x0000000600007245 */ /* 0x000fc60000201000 */
[----:B------:R-:W1:Y:S01]  /*0860*/  LDC.64 R30, c[0x0][0x640] ;  /* 0x00019000ff1e7b82 */ /* 0x000e620000000a00 */
[----:B------:R-:W-:Y:S02]  /*0870*/  IMAD.X R13, RZ, RZ, ~R7, P0 ;  /* 0x000000ffff0d7224 */ /* 0x000fe400000e0e07 */
[----:B------:R-:W-:Y:S01]  /*0880*/  FMUL R0, R0, UR4 ;  /* 0x0000000400007c20 */ /* 0x000fe20008400000 */
[----:B------:R-:W-:Y:S01]  /*0890*/  IMAD.WIDE.U32 R8, R11, R22, R16 ;  /* 0x000000160b087225 */ /* 0x000fe200078e0010 */
[----:B------:R-:W-:-:S03]  /*08a0*/  ULDC UR4, c[0x0][0x154] ;  /* 0x0000550000047ab9 */ /* 0x000fc60000000800 */
[----:B------:R-:W-:Y:S01]  /*08b0*/  IMAD R10, R13, R22, RZ ;  /* 0x000000160d0a7224 */ /* 0x000fe200078e02ff */
[----:B------:R-:W2:Y:S01]  /*08c0*/  LDC R7, c[0x0][0x144] ;  /* 0x00005100ff077b82 */ /* 0x000ea20000000800 */
[----:B------:R-:W3:Y:S02]  /*08d0*/  F2I.U32.TRUNC.NTZ R0, R0 ;  /* 0x0000000000007305 */ /* 0x000ee4000020f000 */
[----:B------:R-:W-:-:S04]  /*08e0*/  IMAD R11, R11, R23, R10 ;  /* 0x000000170b0b7224 */ /* 0x000fc800078e020a */
[----:B------:R-:W-:Y:S01]  /*08f0*/  IMAD.IADD R9, R9, 0x1, R11 ;  /* 0x0000000109097824 */ /* 0x000fe200078e020b */
[----:B------:R-:W4:Y:S01]  /*0900*/  LDC R24, c[0x0][0x608] ;  /* 0x00018200ff187b82 */ /* 0x000f220000000800 */
[----:B------:R-:W-:-:S03]  /*0910*/  IMAD.MOV.U32 R11, RZ, RZ, -0x1 ;  /* 0xffffffffff0b7424 */ /* 0x000fc600078e00ff */
[-CC-:B0-----:R-:W-:Y:S02]  /*0920*/  SHF.R.U64 R22, R8, R12.reuse, R9.reuse ;  /* 0x0000000c08167219 */ /* 0x181fe40000001209 */
[----:B------:R-:W-:Y:S02]  /*0930*/  I2FP.F32.U32 R8, R5 ;  /* 0x0000000500087245 */ /* 0x000fe40000201000 */
[----:B------:R-:W0:Y:S01]  /*0940*/  LDC R28, c[0x0][0x658] ;  /* 0x00019600ff1c7b82 */ /* 0x000e220000000800 */
[----:B-1----:R-:W-:Y:S01]  /*0950*/  ISETP.NE.U32.AND P0, PT, R30, RZ, PT ;  /* 0x000000ff1e00720c */ /* 0x002fe20003f05070 */
[----:B---3--:R-:W-:Y:S02]  /*0960*/  IMAD.MOV R10, RZ, RZ, -R0 ;  /* 0x000000ffff0a7224 */ /* 0x008fe400078e0a00 */
[----:B------:R-:W-:Y:S01]  /*0970*/  FMUL R8, R8, UR4 ;  /* 0x0000000408087c20 */ /* 0x000fe20008400000 */
[----:B------:R-:W-:Y:S02]  /*0980*/  SHF.R.U32.HI R9, RZ, R12, R9 ;  /* 0x0000000cff097219 */ /* 0x000fe40000011609 */
[----:B------:R-:W-:Y:S01]  /*0990*/  ISETP.NE.AND.EX P0, PT, R31, RZ, PT, P0 ;  /* 0x000000ff1f00720c */ /* 0x000fe20003f05300 */
[----:B------:R1:W3:Y:S01]  /*09a0*/  F2I.U32.TRUNC.NTZ R15, R8 ;  /* 0x00000008000f7305 */ /* 0x0002e2000020f000 */
[----:B------:R-:W1:Y:S01]  /*09b0*/  LDC R20, c[0x0][0x148] ;  /* 0x00005200ff147b82 */ /* 0x000e620000000800 */
[----:B--2---:R-:W-:-:S07]  /*09c0*/  IMAD R0, R7, R10, R6 ;  /* 0x0000000a07007224 */ /* 0x004fce00078e0206 */
[----:B------:R-:W2:Y:S01]  /*09d0*/  LDC R26, c[0x0][0x600] ;  /* 0x00018000ff1a7b82 */ /* 0x000ea20000000800 */
[-CC-:B----4-:R-:W-:Y:S02]  /*09e0*/  SHF.R.U64 R32, R22, R24.reuse, R9.reuse ;  /* 0x0000001816207219 */ /* 0x190fe40000001209 */
[----:B------:R-:W-:Y:S01]  /*09f0*/  SHF.R.U32.HI R7, RZ, R24, R9 ;  /* 0x00000018ff077219 */ /* 0x000fe20000011609 */
[----:B------:R-:W-:-:S04]  /*0a00*/  IMAD.MOV.U32 R9, RZ, RZ, 0x1 ;  /* 0x00000001ff097424 */ /* 0x000fc800078e00ff */
[----:B------:R-:W4:Y:S01]  /*0a10*/  LDC R21, c[0x0][0x648] ;  /* 0x00019200ff157b82 */ /* 0x000f220000000800 */
[-C--:B0-----:R-:W-:Y:S02]  /*0a20*/  SHF.L.U32 R6, R11, R28.reuse, RZ ;  /* 0x0000001c0b067219 */ /* 0x081fe400000006ff */
[--C-:B------:R-:W-:Y:S02]  /*0a30*/  SHF.R.U64 R24, R32, R28, R7.reuse ;  /* 0x0000001c20187219 */ /* 0x100fe40000001207 */
[----:B------:R-:W-:Y:S02]  /*0a40*/  LOP3.LUT R13, RZ, R6, RZ, 0x33, !PT ;  /* 0x00000006ff0d7212 */ /* 0x000fe400078e33ff */
[-C--:B------:R-:W-:Y:S01]  /*0a50*/  SHF.R.U32.HI R7, RZ, R28.reuse, R7 ;  /* 0x0000001cff077219 */ /* 0x080fe20000011607 */
[----:B------:R-:W0:Y:S01]  /*0a60*/  LDC R23, c[0x0][0x638] ;  /* 0x00018e00ff177b82 */ /* 0x000e220000000800 */
[----:B------:R-:W-:Y:S01]  /*0a70*/  SHF.L.U32 R12, R9, R28, RZ ;  /* 0x0000001c090c7219 */ /* 0x000fe200000006ff */
[----:B------:R-:W-:-:S06]  /*0a80*/  IMAD.MOV.U32 R6, RZ, RZ, R24 ;  /* 0x000000ffff067224 */ /* 0x000fcc00078e0018 */
[----:B------:R-:W0:Y:S01]  /*0a90*/  LDC R113, c[0x0][0x610] ;  /* 0x00018400ff717b82 */ /* 0x000e220000000800 */
[----:B-1-3--:R-:W-:Y:S05]  /*0aa0*/  @!P0 BRA `(.L_x_6) ;  /* 0x0000000000288947 */ /* 0x00afea0003800000 */
[----:B------:R-:W1:Y:S02]  /*0ab0*/  LDC R11, c[0x0][0x64c] ;  /* 0x00019300ff0b7b82 */ /* 0x000e640000000800 */
[----:B-1----:R-:W-:-:S04]  /*0ac0*/  IADD3 R11, P0, R24, R11, RZ ;  /* 0x0000000b180b7210 */ /* 0x002fc80007f1e0ff */
[----:B------:R-:W-:-:S05]  /*0ad0*/  IADD3.X R19, RZ, R7, RZ, P0, !PT ;  /* 0x00000007ff137210 */ /* 0x000fca00007fe4ff */
[----:B------:R-:W-:-:S04]  /*0ae0*/  IMAD.WIDE.U32 R6, R19, R30, RZ ;  /* 0x0000001e13067225 */ /* 0x000fc800078e00ff */
[----:B------:R-:W-:-:S04]  /*0af0*/  IMAD.WIDE.U32 R8, P0, R11, R31, R6 ;  /* 0x0000001f0b087225 */ /* 0x000fc80007800006 */
[----:B------:R-:W-:-:S04]  /*0b00*/  IMAD.WIDE.U32 R6, R11, R30, RZ ;  /* 0x0000001e0b067225 */ /* 0x000fc800078e00ff */
[----:B------:R-:W-:Y:S01]  /*0b10*/  IMAD.X R11, RZ, RZ, RZ, P0 ;  /* 0x000000ffff0b7224 */ /* 0x000fe200000e06ff */
[----:B------:R-:W-:Y:S01]  /*0b20*/  IADD3 RZ, P0, R7, R8, RZ ;  /* 0x0000000807ff7210 */ /* 0x000fe20007f1e0ff */
[----:B------:R-:W-:-:S04]  /*0b30*/  IMAD.MOV.U32 R10, RZ, RZ, R9 ;  /* 0x000000ffff0a7224 */ /* 0x000fc800078e0009 */
[----:B------:R-:W-:-:S08]  /*0b40*/  IMAD.WIDE.U32.X R6, R19, R31, R10, P0 ;  /* 0x0000001f13067225 */ /* 0x000fd000000e040a */
.L_x_6:
[----:B----4-:R-:W-:Y:S01]  /*0b50*/  SHF.R.U64 R6, R6, R21, R7 ;  /* 0x0000001506067219 */ /* 0x010fe20000001207 */
[----:B--2---:R-:W-:Y:S01]  /*0b60*/  VIADD R7, R26, 0xffffffff ;  /* 0xffffffff1a077836 */ /* 0x004fe20000000000 */
[----:B------:R-:W-:Y:S01]  /*0b70*/  LOP3.LUT R13, R32, R13, RZ, 0xc0, !PT ;  /* 0x0000000d200d7212 */ /* 0x000fe200078ec0ff */
[----:B------:R-:W-:Y:S02]  /*0b80*/  IMAD.MOV R15, RZ, RZ, -R15 ;  /* 0x000000ffff0f7224 */ /* 0x000fe400078e0a0f */
[----:B------:R-:W-:Y:S02]  /*0b90*/  IMAD.MOV R8, RZ, RZ, -R6 ;  /* 0x000000ffff087224 */ /* 0x000fe400078e0a06 */
[----:B------:R-:W-:Y:S01]  /*0ba0*/  IMAD R13, R12, R6, R13 ;  /* 0x000000060c0d7224 */ /* 0x000fe200078e020d */
[----:B------:R-:W-:Y:S01]  /*0bb0*/  LOP3.LUT R6, R22, R7, RZ, 0xc0, !PT ;  /* 0x0000000716067212 */ /* 0x000fe200078ec0ff */
[----:B------:R-:W-:Y:S02]  /*0bc0*/  @P3 IMAD R0, R20, R15, R5 ;  /* 0x0000000f14003224 */ /* 0x000fe400078e0205 */
[----:B0-----:R-:W-:-:S02]  /*0bd0*/  IMAD R5, R8, R23, R24 ;  /* 0x0000001708057224 */ /* 0x001fc400078e0218 */
[----:B------:R-:W-:Y:S02]  /*0be0*/  IMAD R113, R13, R113, R0 ;  /* 0x000000710d717224 */ /* 0x000fe400078e0200 */
[----:B------:R-:W-:Y:S02]  /*0bf0*/  IMAD R6, R5, R26, R6 ;  /* 0x0000001a05067224 */ /* 0x000fe400078e0206 */
[----:B------:R-:W-:Y:S02]  /*0c00*/  IMAD.MOV.U32 R0, RZ, RZ, 0x1 ;  /* 0x00000001ff007424 */ /* 0x000fe400078e00ff */
[----:B------:R-:W-:Y:S01]  /*0c10*/  IMAD.MOV.U32 R19, RZ, RZ, R25 ;  /* 0x000000ffff137224 */ /* 0x000fe200078e0019 */
[----:B------:R-:W-:Y:S02]  /*0c20*/  SEL R101, R6, R113, !P3 ;  /* 0x0000007106657207 */ /* 0x000fe40005800000 */
[----:B------:R-:W-:-:S07]  /*0c30*/  SEL R113, R113, R6, !P3 ;  /* 0x0000000671717207 */ /* 0x000fce0005800000 */
.L_x_4:
[----:B------:R-:W-:-:S08]  /*0c40*/  NOP ;  /* 0x0000000000007918 */ /* 0x000fd00000000000 */
[----:B------:R-:W0:Y:S02]  /*0c50*/  USETMAXREG.TRY_ALLOC.CTAPOOL UP0, 0xe8 ;  /* 0x000000e8000079c8 */ /* 0x000e240008000600 */
[----:B0-----:R-:W-:-:S13]  /*0c60*/  PLOP3.LUT P0, PT, PT, PT, UP0, 0x80, 0x0 ;  /* 0x000000000000781c */ /* 0x001fda0003f0f008 */
[----:B------:R-:W-:Y:S05]  /*0c70*/  @!P0 BRA `(.L_x_4) ;  /* 0xfffffffc00f08947 */ /* 0x000fea000383ffff */
[----:B------:R-:W-:Y:S01]  /*0c80*/  ULDC.64 UR4, c[0x0][0x598] ;  /* 0x0001660000047ab9 */ /* 0x000fe20000000a00 */
[----:B------:R-:W-:Y:S01]  /*0c90*/  ULDC.64 UR44, c[0x0][0x208] ;  /* 0x00008200002c7ab9 */ /* 0x000fe20000000a00 */
[----:B------:R-:W-:-:S04]  /*0ca0*/  ISETP.NE.U32.AND P0, PT, RZ, UR4, PT ;  /* 0x00000004ff007c0c */ /* 0x000fc8000bf05070 */
[----:B------:R-:W-:-:S13]  /*0cb0*/  ISETP.NE.AND.EX P0, PT, RZ, UR5, PT, P0 ;  /* 0x00000005ff007c0c */ /* 0x000fda000bf05300 */
[----:B------:R-:W-:Y:S05]  /*0cc0*/  @!P0 BRA `(.L_x_7) ;  /* 0x00000000001c8947 */ /* 0x000fea0003800000 */
[----:B------:R-:W0:Y:S02]  /*0cd0*/  LDC.64 R6, c[0x0][0x598] ;  /* 0x00016600ff067b82 */ /* 0x000e240000000a00 */
[----:B0-----:R-:W2:Y:S02]  /*0ce0*/  LDG.E.64 R6, desc[UR44][R6.64] ;  /* 0x0000002c06067981 */ /* 0x001ea4000c1e1b00 */
[----:B--2---:R-:W-:-:S04]  /*0cf0*/  ISETP.NE.U32.AND P0, PT, R6, RZ, PT ;  /* 0x000000ff0600720c */ /* 0x004fc80003f05070 */
[----:B------:R-:W-:-:S13]  /*0d00*/  ISETP.NE.AND.EX P0, PT, R7, RZ, PT, P0 ;  /* 0x000000ff0700720c */ /* 0x000fda0003f05300 */
[----:B------:R-:W-:Y:S05]  /*0d10*/  @!P0 BRA `(.L_x_7) ;  /* 0x0000000000088947 */ /* 0x000fea0003800000 */
[----:B------:R0:W5:Y:S01]  /*0d20*/  LD.E R88, desc[UR44][R6.64] ;  /* 0x0000002c06587980 */ /* 0x000162000c101900 */
[----:B------:R-:W-:Y:S05]  /*0d30*/  BRA `(.L_x_8) ;  /* 0x0000000000247947 */ /* 0x000fea0003800000 */
.L_x_7:
[----:B------:R-:W-:Y:S02]  /*0d40*/  ULDC.64 UR4, c[0x0][0x588] ;  /* 0x0001620000047ab9 */ /* 0x000fe40000000a00 */
[----:B------:R-:W-:-:S04]  /*0d50*/  ISETP.NE.U32.AND P0, PT, RZ, UR4, PT ;  /* 0x00000004ff007c0c */ /* 0x000fc8000bf05070 */
[----:B------:R-:W-:-:S13]  /*0d60*/  ISETP.NE.AND.EX P0, PT, RZ, UR5, PT, P0 ;  /* 0x00000005ff007c0c */ /* 0x000fda000bf05300 */
[----:B------:R-:W-:Y:S05]  /*0d70*/  @!P0 BRA `(.L_x_9) ;  /* 0x00000000000c8947 */ /* 0x000fea0003800000 */
[----:B------:R-:W0:Y:S02]  /*0d80*/  LDC.64 R88, c[0x0][0x588] ;  /* 0x00016200ff587b82 */ /* 0x000e240000000a00 */
[----:B0-----:R1:W5:Y:S01]  /*0d90*/  LDG.E R88, desc[UR44][R88.64] ;  /* 0x0000002c58587981 */ /* 0x001362000c1e1900 */
[----:B------:R-:W-:Y:S05]  /*0da0*/  BRA `(.L_x_8) ;  /* 0x0000000000087947 */ /* 0x000fea0003800000 */
.L_x_9:
[----:B------:R-:W-:Y:S02]  /*0db0*/  ULDC UR4, c[0x0][0x580] ;  /* 0x0001600000047ab9 */ /* 0x000fe40000000800 */
[----:B------:R-:W-:-:S07]  /*0dc0*/  MOV R88, UR4 ;  /* 0x0000000400587c02 */ /* 0x000fce0008000f00 */
.L_x_8:
[----:B------:R-:W-:Y:S02]  /*0dd0*/  ULDC.64 UR4, c[0x0][0x5a0] ;  /* 0x0001680000047ab9 */ /* 0x000fe40000000a00 */
[----:B------:R-:W-:-:S04]  /*0de0*/  ISETP.NE.U32.AND P0, PT, RZ, UR4, PT ;  /* 0x00000004ff007c0c */ /* 0x000fc8000bf05070 */
[----:B------:R-:W-:-:S13]  /*0df0*/  ISETP.NE.AND.EX P0, PT, RZ, UR5, PT, P0 ;  /* 0x00000005ff007c0c */ /* 0x000fda000bf05300 */
[----:B------:R-:W-:Y:S05]  /*0e00*/  @!P0 BRA `(.L_x_10) ;  /* 0x00000000001c8947 */ /* 0x000fea0003800000 */
[----:B0-----:R-:W0:Y:S02]  /*0e10*/  LDC.64 R6, c[0x0][0x5a0] ;  /* 0x00016800ff067b82 */ /* 0x001e240000000a00 */
[----:B0-----:R-:W2:Y:S02]  /*0e20*/  LDG.E.64 R6, desc[UR44][R6.64] ;  /* 0x0000002c06067981 */ /* 0x001ea4000c1e1b00 */
[----:B--2---:R-:W-:-:S04]  /*0e30*/  ISETP.NE.U32.AND P0, PT, R6, RZ, PT ;  /* 0x000000ff0600720c */ /* 0x004fc80003f05070 */
[----:B------:R-:W-:-:S13]  /*0e40*/  ISETP.NE.AND.EX P0, PT, R7, RZ, PT, P0 ;  /* 0x000000ff0700720c */ /* 0x000fda0003f05300 */
[----:B------:R-:W-:Y:S05]  /*0e50*/  @!P0 BRA `(.L_x_10) ;  /* 0x0000000000088947 */ /* 0x000fea0003800000 */
[----:B-1----:R0:W5:Y:S01]  /*0e60*/  LD.E R89, desc[UR44][R6.64] ;  /* 0x0000002c06597980 */ /* 0x002162000c101900 */
[----:B------:R-:W-:Y:S05]  /*0e70*/  BRA `(.L_x_11) ;  /* 0x0000000000247947 */ /* 0x000fea0003800000 */
.L_x_10:
[----:B------:R-:W-:Y:S02]  /*0e80*/  ULDC.64 UR4, c[0x0][0x590] ;  /* 0x0001640000047ab9 */ /* 0x000fe40000000a00 */
[----:B------:R-:W-:-:S04]  /*0e90*/  ISETP.NE.U32.AND P0, PT, RZ, UR4, PT ;  /* 0x00000004ff007c0c */ /* 0x000fc8000bf05070 */
[----:B------:R-:W-:-:S13]  /*0ea0*/  ISETP.NE.AND.EX P0, PT, RZ, UR5, PT, P0 ;  /* 0x00000005ff007c0c */ /* 0x000fda000bf05300 */
[----:B------:R-:W-:Y:S05]  /*0eb0*/  @!P0 BRA `(.L_x_12) ;  /* 0x00000000000c8947 */ /* 0x000fea0003800000 */
[----:B0-----:R-:W1:Y:S02]  /*0ec0*/  LDC.64 R6, c[0x0][0x590] ;  /* 0x00016400ff067b82 */ /* 0x001e640000000a00 */
[----:B-1----:R1:W5:Y:S01]  /*0ed0*/  LDG.E R89, desc[UR44][R6.64] ;  /* 0x0000002c06597981 */ /* 0x002362000c1e1900 */
[----:B------:R-:W-:Y:S05]  /*0ee0*/  BRA `(.L_x_11) ;  /* 0x0000000000087947 */ /* 0x000fea0003800000 */
.L_x_12:
[----:B------:R-:W-:Y:S02]  /*0ef0*/  ULDC UR4, c[0x0][0x584] ;  /* 0x0001610000047ab9 */ /* 0x000fe40000000800 */
[----:B-1----:R-:W-:-:S07]  /*0f00*/  IMAD.U32 R89, RZ, RZ, UR4 ;  /* 0x00000004ff597e24 */ /* 0x002fce000f8e00ff */
.L_x_11:
[----:B------:R-:W-:-:S13]  /*0f10*/  LOP3.LUT P0, RZ, R0, 0xff, RZ, 0xc0, !PT ;  /* 0x000000ff00ff7812 */ /* 0x000fda000780c0ff */
[----:B------:R-:W-:Y:S05]  /*0f20*/  @!P0 EXIT ;  /* 0x000000000000894d */ /* 0x000fea0003800000 */
[----:B------:R-:W2:Y:S01]  /*0f30*/  LDC R94, c[0x0][0x658] ;  /* 0x00019600ff5e7b82 */ /* 0x000ea20000000800 */
[----:B------:R-:W-:Y:S01]  /*0f40*/  ULDC.64 UR6, c[0x0][0x288] ;  /* 0x0000a20000067ab9 */ /* 0x000fe20000000a00 */
[----:B------:R-:W-:Y:S01]  /*0f50*/  LOP3.LUT R14, R14, 0x1, RZ, 0xc0, !PT ;  /* 0x000000010e0e7812 */ /* 0x000fe200078ec0ff */
[----:B------:R-:W-:Y:S01]  /*0f60*/  UIADD3 UR4, UR7, 0x7f, URZ ;  /* 0x0000007f07047890 */ /* 0x000fe2000fffe03f */
[----:B------:R-:W-:Y:S01]  /*0f70*/  SHF.R.U32.HI R0, RZ, 0x2, R3 ;  /* 0x00000002ff007819 */ /* 0x000fe20000011603 */
[----:B01----:R-:W-:Y:S01]  /*0f80*/  IMAD.MOV.U32 R7, RZ, RZ, -0x1 ;  /* 0xffffffffff077424 */ /* 0x003fe200078e00ff */
[----:B------:R-:W-:Y:S01]  /*0f90*/  SHF.R.U32.HI R4, RZ, 0x1, R4 ;  /* 0x00000001ff047819 */ /* 0x000fe20000011604 */
[----:B------:R-:W-:Y:S01]  /*0fa0*/  USHF.R.S32.HI UR5, URZ, 0x1f, UR4 ;  /* 0x0000001f3f057899 */ /* 0x000fe20008011404 */
[----:B------:R-:W0:Y:S01]  /*0fb0*/  LDC.64 R90, c[0x0][0x5c8] ;  /* 0x00017200ff5a7b82 */ /* 0x000e220000000a00 */
[----:B------:R-:W-:Y:S01]  /*0fc0*/  IMAD.SHL.U32 R5, R14, 0x40, RZ ;  /* 0x000000400e057824 */ /* 0x000fe200078e00ff */
[----:B------:R-:W-:Y:S01]  /*0fd0*/  LOP3.LUT R0, R0, 0x7, RZ, 0xc0, !PT ;  /* 0x0000000700007812 */ /* 0x000fe200078ec0ff */
[----:B------:R-:W-:Y:S01]  /*0fe0*/  ULEA.HI UR5, UR5, UR4, URZ, 0x7 ;  /* 0x0000000405057291 */ /* 0x000fe2000f8f383f */
[----:B------:R-:W-:Y:S01]  /*0ff0*/  LOP3.LUT R23, R4, 0x30, RZ, 0xc0, !PT ;  /* 0x0000003004177812 */ /* 0x000fe200078ec0ff */
[----:B------:R-:W-:Y:S01]  /*1000*/  IMAD.MOV.U32 R9, RZ, RZ, 0x1 ;  /* 0x00000001ff097424 */ /* 0x000fe200078e00ff */
[--C-:B------:R-:W-:Y:S01]  /*1010*/  LOP3.LUT R22, R5, 0x40, R0.reuse, 0xe2, !PT ;  /* 0x0000004005167812 */ /* 0x100fe200078ee200 */
[----:B------:R-:W-:Y:S01]  /*1020*/  USHF.R.S32.HI UR41, URZ, 0x7, UR5 ;  /* 0x000000073f297899 */ /* 0x000fe20008011405 */
[----:B------:R-:W1:Y:S01]  /*1030*/  LDC R98, c[0x0][0x600] ;  /* 0x00018000ff627b82 */ /* 0x000e620000000800 */
[-C--:B------:R-:W-:Y:S01]  /*1040*/  IADD3 R5, RZ, -R23.reuse, -R0 ;  /* 0x80000017ff057210 */ /* 0x080fe20007ffe800 */
[----:B------:R-:W-:Y:S01]  /*1050*/  IMAD.U32 R6, RZ, RZ, UR6 ;  /* 0x00000006ff067e24 */ /* 0x000fe2000f8e00ff */
[C---:B------:R-:W-:Y:S01]  /*1060*/  LOP3.LUT R95, R3.reuse, 0x3, RZ, 0xc0, !PT ;  /* 0x00000003035f7812 */ /* 0x040fe200078ec0ff */
[----:B------:R-:W-:Y:S01]  /*1070*/  UISETP.LT.AND UP0, UPT, UR41, 0x1, UPT ;  /* 0x000000012900788c */ /* 0x000fe2000bf01270 */
[----:B------:R-:W-:Y:S01]  /*1080*/  LOP3.LUT R97, R3, 0x80, RZ, 0xc0, !PT ;  /* 0x0000008003617812 */ /* 0x000fe200078ec0ff */
[----:B------:R-:W-:Y:S01]  /*1090*/  IMAD R5, R14, -0x40, R5 ;  /* 0xffffffc00e057824 */ /* 0x000fe200078e0205 */
[----:B------:R-:W-:Y:S01]  /*10a0*/  ULDC UR4, c[0x0][0x284] ;  /* 0x0000a10000047ab9 */ /* 0x000fe20000000800 */
[-C--:B--2---:R-:W-:Y:S01]  /*10b0*/  SHF.L.U32 R7, R7, R94.reuse, RZ ;  /* 0x0000005e07077219 */ /* 0x084fe200000006ff */
[----:B------:R-:W-:Y:S01]  /*10c0*/  USEL UR42, UR41, 0x1, UP0 ;  /* 0x00000001292a7887 */ /* 0x000fe20008000000 */
[----:B------:R-:W-:Y:S01]  /*10d0*/  LOP3.LUT R22, R22, R23, RZ, 0xfc, !PT ;  /* 0x0000001716167212 */ /* 0x000fe200078efcff */
[----:B------:R-:W-:Y:S01]  /*10e0*/  IMAD R95, R95, -0x2, R6 ;  /* 0xfffffffe5f5f7824 */ /* 0x000fe200078e0206 */
[----:B------:R-:W-:Y:S01]  /*10f0*/  SHF.L.U32 R94, R9, R94, RZ ;  /* 0x0000005e095e7219 */ /* 0x000fe200000006ff */
[----:B------:R-:W-:Y:S01]  /*1100*/  VIADD R100, R5, UR4 ;  /* 0x0000000405647c36 */ /* 0x000fe20008000000 */
[----:B------:R-:W-:Y:S01]  /*1110*/  SHF.L.U32 R96, R3, 0x1, RZ ;  /* 0x0000000103607819 */ /* 0x000fe200000006ff */
[----:B------:R-:W-:Y:S01]  /*1120*/  IMAD.MOV.U32 R23, RZ, RZ, RZ ;  /* 0x000000ffff177224 */ /* 0x000fe200078e00ff */
[C-C-:B0-----:R-:W-:Y:S01]  /*1130*/  SHF.L.U64.HI R92, R90.reuse, 0x7, R91.reuse ;  /* 0x000000075a5c7819 */ /* 0x141fe2000001025b */
[----:B------:R-:W-:Y:S01]  /*1140*/  UIADD3 UR42, UR41, -UR42, URZ ;  /* 0x8000002a292a7290 */ /* 0x000fe2000fffe03f */
[C---:B------:R-:W-:Y:S01]  /*1150*/  SHF.L.U64.HI R93, R90.reuse, 0x3, R91 ;  /* 0x000000035a5d7819 */ /* 0x040fe2000001025b */
[----:B------:R-:W-:Y:S01]  /*1160*/  IMAD.SHL.U32 R91, R90, 0x80, RZ ;  /* 0x000000805a5b7824 */ /* 0x000fe200078e00ff */
[----:B------:R-:W-:Y:S01]  /*1170*/  LOP3.LUT R116, R18, 0x1, RZ, 0xfc, !PT ;  /* 0x0000000112747812 */ /* 0x000fe200078efcff */
[----:B------:R-:W-:Y:S01]  /*1180*/  IMAD.SHL.U32 R90, R90, 0x8, RZ ;  /* 0x000000085a5a7824 */ /* 0x000fe200078e00ff */
[----:B------:R-:W-:Y:S01]  /*1190*/  SHF.R.U32.HI R97, RZ, 0x7, R97 ;  /* 0x00000007ff617819 */ /* 0x000fe20000011661 */
[----:B------:R-:W-:Y:S01]  /*11a0*/  UMOV UR36, URZ ;  /* 0x0000003f00247c82 */ /* 0x000fe20008000000 */
[----:B-1----:R-:W-:Y:S01]  /*11b0*/  VIADD R98, R98, 0xffffffff ;  /* 0xffffffff62627836 */ /* 0x002fe20000000000 */
[----:B------:R-:W-:Y:S01]  /*11c0*/  LOP3.LUT R99, RZ, R7, RZ, 0x33, !PT ;  /* 0x00000007ff637212 */ /* 0x000fe200078e33ff */
[----:B------:R-:W-:-:S06]  /*11d0*/  UMOV UR40, URZ ;  /* 0x0000003f00287c82 */ /* 0x000fcc0008000000 */
.L_x_156:
[----:B0-----:R-:W0:Y:S01]  /*11e0*/  SHFL.IDX PT, R0, R97, RZ, 0x1f ;  /* 0x00001fff61007589 */ /* 0x001e2200000e0000 */
[----:B-1----:R-:W1:Y:S01]  /*11f0*/  S2UR UR7, SR_CgaCtaId ;  /* 0x00000000000779c3 */ /* 0x002e620000008800 */
[----:B------:R-:W-:Y:S01]  /*1200*/  UMOV UR6, 0x400 ;  /* 0x0000040000067882 */ /* 0x000fe20000000000 */
[----:B0-----:R-:W-:Y:S01]  /*1210*/  R2UR UR4, R0 ;  /* 0x00000000000472ca */ /* 0x001fe200000e0000 */
[----:B-1----:R-:W-:-:S12]  /*1220*/  ULEA UR46, UR7, UR6, 0x18 ;  /* 0x00000006072e7291 */ /* 0x002fd8000f8ec03f */
[----:B------:R-:W-:-:S04]  /*1230*/  ULEA.HI UR5, UR4, UR4, URZ, 0x1 ;  /* 0x0000000404057291 */ /* 0x000fc8000f8f083f */
[----:B------:R-:W-:-:S04]  /*1240*/  ULOP3.LUT UR5, UR5, 0x7fffe, URZ, 0xc0, !UPT ;  /* 0x0007fffe05057892 */ /* 0x000fc8000f8ec03f */
[----:B------:R-:W-:-:S03]  /*1250*/  UIADD3 UR5, UR4, -UR5, URZ ;  /* 0x8000000504057290 */ /* 0x000fc6000fffe03f */
[----:B------:R-:W-:Y:S01]  /*1260*/  ULDC UR4, c[0x0][0x28c] ;  /* 0x0000a30000047ab9 */ /* 0x000fe20000000800 */
[----:B------:R-:W-:Y:S01]  /*1270*/  ULEA UR5, UR5, UR46, 0xd ;  /* 0x0000002e05057291 */ /* 0x000fe2000f8e683f */
[----:B------:R-:W-:-:S03]  /*1280*/  ISETP.LT.AND P0, PT, RZ, UR4, PT ;  /* 0x00000004ff007c0c */ /* 0x000fc6000bf01270 */
[----:B------:R-:W-:-:S04]  /*1290*/  UIADD3 UR5, UR5, 0x100, URZ ;  /* 0x0000010005057890 */ /* 0x000fc8000fffe03f */
[----:B------:R-:W-:-:S04]  /*12a0*/  USHF.R.U32.HI UR5, URZ, 0x4, UR5 ;  /* 0x000000043f057899 */ /* 0x000fc80008011605 */
[----:B------:R-:W-:-:S04]  /*12b0*/  ULOP3.LUT UR5, UR5, 0x3fff, URZ, 0xc0, !UPT ;  /* 0x00003fff05057892 */ /* 0x000fc8000f8ec03f */
[----:B------:R-:W-:Y:S01]  /*12c0*/  ULOP3.LUT UR43, UR5, 0x10000, URZ, 0xfc, !UPT ;  /* 0x00010000052b7892 */ /* 0x000fe2000f8efc3f */
[----:B--234-:R-:W-:Y:S11]  /*12d0*/  @P0 BRA `(.L_x_13) ;  /* 0x0000000000400947 */ /* 0x01cff60003800000 */
[----:B------:R-:W-:Y:S01]  /*12e0*/  MOV R0, 0x0 ;  /* 0x0000000000007802 */ /* 0x000fe20000000f00 */
[----:B------:R-:W-:Y:S01]  /*12f0*/  ULDC.64 UR4, c[0x4][0x68] ;  /* 0x01001a0000047ab9 */ /* 0x000fe20000000a00 */
[----:B------:R-:W-:Y:S01]  /*1300*/  ULDC.64 UR6, c[0x4][0x8] ;  /* 0x0100020000067ab9 */ /* 0x000fe20000000a00 */
[----:B------:R-:W-:Y:S01]  /*1310*/  IMAD.U32 R4, RZ, RZ, UR4 ;  /* 0x00000004ff047e24 */ /* 0x000fe2000f8e00ff */
[----:B------:R0:W1:Y:S01]  /*1320*/  LDC.64 R14, c[0x4][R0] ;  /* 0x01000000000e7b82 */ /* 0x0000620000000a00 */
[----:B------:R-:W-:Y:S01]  /*1330*/  IMAD.U32 R5, RZ, RZ, UR5 ;  /* 0x00000005ff057e24 */ /* 0x000fe2000f8e00ff */
[----:B------:R-:W-:Y:S01]  /*1340*/  ULDC.64 UR4, c[0x4][0x70] ;  /* 0x01001c0000047ab9 */ /* 0x000fe20000000a00 */
[----:B------:R-:W-:Y:S01]  /*1350*/  MOV R10, UR6 ;  /* 0x00000006000a7c02 */ /* 0x000fe20008000f00 */
[----:B------:R-:W-:Y:S02]  /*1360*/  IMAD.U32 R6, RZ, RZ, UR4 ;  /* 0x00000004ff067e24 */ /* 0x000fe4000f8e00ff */
[----:B------:R-:W-:-:S02]  /*1370*/  IMAD.U32 R7, RZ, RZ, UR5 ;  /* 0x00000005ff077e24 */ /* 0x000fc4000f8e00ff */
[----:B------:R-:W-:Y:S02]  /*1380*/  IMAD.U32 R11, RZ, RZ, UR7 ;  /* 0x00000007ff0b7e24 */ /* 0x000fe4000f8e00ff */
[----:B------:R-:W-:Y:S02]  /*1390*/  IMAD.MOV.U32 R8, RZ, RZ, 0x1e1 ;  /* 0x000001e1ff087424 */ /* 0x000fe400078e00ff */
[----:B------:R-:W-:Y:S02]  /*13a0*/  IMAD.MOV.U32 R12, RZ, RZ, 0x1 ;  /* 0x00000001ff0c7424 */ /* 0x000fe400078e00ff */
[----:B0-----:R-:W-:-:S07]  /*13b0*/  IMAD.MOV.U32 R13, RZ, RZ, RZ ;  /* 0x000000ffff0d7224 */ /* 0x001fce00078e00ff */
[----:B------:R-:W-:-:S07]  /*13c0*/  LEPC R20, `(.L_x_13) ;  /* 0x000000001014794e */ /* 0x000fce0000000000 */
[----:B-1---5:R-:W-:Y:S05]  /*13d0*/  CALL.ABS.NOINC R14 ;  /* 0x000000000e007343 */ /* 0x022fea0003c00000 */
.L_x_13:
[----:B------:R-:W-:-:S13]  /*13e0*/  ISETP.NE.AND P0, PT, R116, 0x3, PT ;  /* 0x000000037400780c */ /* 0x000fda0003f05270 */
[----:B------:R-:W-:Y:S05]  /*13f0*/  @!P0 BRA `(.L_x_14) ;  /* 0x0000000000048947 */ /* 0x000fea0003800000 */
[----:B------:R-:W-:Y:S01]  /*1400*/  BPT.TRAP 0x1 ;  /* 0x000000040000795c */ /* 0x000fe20000300000 */
.L_x_14:
[----:B------:R-:W-:Y:S02]  /*1410*/  IMAD.U32 R3, RZ, RZ, UR40 ;  /* 0x00000028ff037e24 */ /* 0x000fe4000f8e00ff */
[----:B------:R-:W-:-:S03]  /*1420*/  IMAD.U32 R0, RZ, RZ, UR36 ;  /* 0x00000024ff007e24 */ /* 0x000fc6000f8e00ff */
[----:B------:R-:W-:Y:S02]  /*1430*/  LEA R3, R3, UR46, 0x3 ;  /* 0x0000002e03037c11 */ /* 0x000fe4000f8e18ff */
[----:B------:R-:W-:-:S04]  /*1440*/  SHF.L.U32 R0, R0, 0x1f, RZ ;  /* 0x0000001f00007819 */ /* 0x000fc800000006ff */
[----:B------:R0:W1:Y:S01]  /*1450*/  SYNCS.PHASECHK.TRANS64.TRYWAIT P1, [R3+URZ], R0 ;  /* 0x00000000030075a7 */ /* 0x000062000802017f */
[----:B------:R-:W-:Y:S05]  /*1460*/  @!P0 BRA `(.L_x_15) ;  /* 0x0000000000048947 */ /* 0x000fea0003800000 */
[----:B------:R-:W-:Y:S01]  /*1470*/  BPT.TRAP 0x1 ;  /* 0x000000040000795c */ /* 0x000fe20000300000 */
.L_x_15:
[----:B------:R-:W-:-:S05]  /*1480*/  IMAD.U32 R4, RZ, RZ, UR42 ;  /* 0x0000002aff047e24 */ /* 0x000fca000f8e00ff */
[----:B------:R-:W-:Y:S01]  /*1490*/  ISETP.GE.AND P2, PT, R4, 0x1, PT ;  /* 0x000000010400780c */ /* 0x000fe20003f46270 */
[----:B-1----:R-:W-:-:S12]  /*14a0*/  @P1 BRA `(.L_x_16) ;  /* 0x0000000000081947 */ /* 0x002fd80003800000 */
[----:B------:R-:W1:Y:S02]  /*14b0*/  SYNCS.PHASECHK.TRANS64.TRYWAIT P1, [R3+URZ], R0 ;  /* 0x00000000030075a7 */ /* 0x000e64000802017f */
[----:B-1----:R-:W-:Y:S05]  /*14c0*/  @!P1 BRA `(.L_x_17) ;  /* 0x00000078009c9947 */ /* 0x002fea0003800000 */
.L_x_16:
[----:B------:R-:W-:Y:S05]  /*14d0*/  WARPSYNC.ALL ;  /* 0x0000000000007948 */ /* 0x000fea0003800000 */
[----:B------:R-:W-:Y:S01]  /*14e0*/  UIADD3 UR4, UR46, 0x60100, URZ ;  /* 0x000601002e047890 */ /* 0x000fe2000fffe03f */
[----:B------:R-:W-:Y:S01]  /*14f0*/  WARPGROUP.ARRIVE ;  /* 0x00000000000079c5 */ /* 0x000fe20000000000 */
[----:B------:R-:W-:Y:S02]  /*1500*/  ULEA UR6, UR40, UR43, 0xd ;  /* 0x0000002b28067291 */ /* 0x000fe4000f8e683f */
[----:B------:R-:W-:Y:S01]  /*1510*/  USHF.R.U32.HI UR4, URZ, 0x4, UR4 ;  /* 0x000000043f047899 */ /* 0x000fe20008011604 */
[----:B------:R-:W-:Y:S01]  /*1520*/  UMOV UR13, 0x40000040 ;  /* 0x40000040000d7882 */ /* 0x000fe20000000000 */
[----:B------:R-:W-:-:S02]  /*1530*/  UMOV UR15, 0x40000040 ;  /* 0x40000040000f7882 */ /* 0x000fc40000000000 */
[----:B------:R-:W-:Y:S01]  /*1540*/  ULOP3.LUT UR4, UR4, 0x3fff, URZ, 0xc0, !UPT ;  /* 0x00003fff04047892 */ /* 0x000fe2000f8ec03f */
[----:B------:R-:W-:Y:S01]  /*1550*/  UMOV UR12, UR6 ;  /* 0x00000006000c7c82 */ /* 0x000fe20008000000 */
[----:B------:R-:W-:Y:S02]  /*1560*/  UIADD3 UR5, UR6, 0x400, URZ ;  /* 0x0000040006057890 */ /* 0x000fe4000fffe03f */
[----:B------:R-:W-:Y:S02]  /*1570*/  ULOP3.LUT UR8, UR4, 0x10000, URZ, 0xfc, !UPT ;  /* 0x0001000004087892 */ /* 0x000fe4000f8efc3f */
[----:B------:R-:W-:Y:S02]  /*1580*/  UIADD3 UR7, UR6, 0x1806, URZ ;  /* 0x0000180606077890 */ /* 0x000fe4000fffe03f */
[----:B------:R-:W-:Y:S02]  /*1590*/  ULEA UR4, UR40, UR8, 0xb ;  /* 0x0000000828047291 */ /* 0x000fe4000f8e583f */
[----:B------:R-:W-:-:S02]  /*15a0*/  UIADD3 UR10, UR6, 0x1c06, URZ ;  /* 0x00001c06060a7890 */ /* 0x000fc4000fffe03f */
[----:B------:R-:W-:-:S03]  /*15b0*/  UIADD3 UR9, UR4, 0x606, URZ ;  /* 0x0000060604097890 */ /* 0x000fc6000fffe03f */
[----:B------:R-:W-:Y:S02]  /*15c0*/  UMOV UR14, UR4 ;  /* 0x00000004000e7c82 */ /* 0x000fe40008000000 */
[----:B------:R-:W-:Y:S01]  /*15d0*/  HGMMA.64x64x8.F32.TF32 R56, gdesc[UR12], RZ, !UPT, gsb0 ;  /* 0x04e000000c3879f0 */ /* 0x000fe2000c0028ff */
[----:B------:R-:W-:Y:S01]  /*15e0*/  UMOV UR12, UR5 ;  /* 0x00000005000c7c82 */ /* 0x000fe20008000000 */
[----:B------:R-:W-:Y:S01]  /*15f0*/  UMOV UR13, 0x40000040 ;  /* 0x40000040000d7882 */ /* 0x000fe20000000000 */
[----:B------:R-:W-:Y:S01]  /*1600*/  UIADD3 UR5, UR6, 0x402, URZ ;  /* 0x0000040206057890 */ /* 0x000fe2000fffe03f */
[----:B------:R-:W-:Y:S02]  /*1610*/  WARPGROUP.DEPBAR.LE gsb0, 0x0 ;  /* 0x00008000000079c5 */ /* 0x000fe40000010000 */
[----:B------:R-:W-:-:S06]  /*1620*/  WARPGROUP.ARRIVE ;  /* 0x00000000000079c5 */ /* 0x000fcc0000000000 */
[----:B------:R-:W-:Y:S01]  /*1630*/  HGMMA.64x64x8.F32.TF32 R24, gdesc[UR12], RZ, !UPT, gsb0 ;  /* 0x04e000000c1879f0 */ /* 0x000fe2000c0028ff */
[----:B------:R-:W-:Y:S02]  /*1640*/  UIADD3 UR12, UR6, 0x2, URZ ;  /* 0x00000002060c7890 */ /* 0x000fe4000fffe03f */
[----:B------:R-:W-:Y:S01]  /*1650*/  UIADD3 UR14, UR4, 0x2, URZ ;  /* 0x00000002040e7890 */ /* 0x000fe2000fffe03f */
[----:B------:R-:W-:Y:S01]  /*1660*/  UMOV UR13, 0x40000040 ;  /* 0x40000040000d7882 */ /* 0x000fe20000000000 */
[----:B------:R-:W-:Y:S01]  /*1670*/  UMOV UR15, 0x40000040 ;  /* 0x40000040000f7882 */ /* 0x000fe20000000000 */
[----:B------:R-:W-:Y:S02]  /*1680*/  WARPGROUP.DEPBAR.LE gsb0, 0x0 ;  /* 0x00008000000079c5 */ /* 0x000fe40000010000 */
[----:B------:R-:W-:-:S06]  /*1690*/  WARPGROUP.ARRIVE ;  /* 0x00000000000079c5 */ /* 0x000fcc0000000000 */
[----:B------:R-:W-:Y:S01]  /*16a0*/  HGMMA.64x64x8.F32.TF32 R56, gdesc[UR12], R56, gsb0 ;  /* 0x04e000000c3879f0 */ /* 0x000fe20008002838 */
[----:B------:R-:W-:Y:S01]  /*16b0*/  UMOV UR12, UR5 ;  /* 0x00000005000c7c82 */ /* 0x000fe20008000000 */
[----:B------:R-:W-:Y:S01]  /*16c0*/  UMOV UR13, 0x40000040 ;  /* 0x40000040000d7882 */ /* 0x000fe20000000000 */
[----:B------:R-:W-:Y:S01]  /*16d0*/  UIADD3 UR5, UR6, 0x404, URZ ;  /* 0x0000040406057890 */ /* 0x000fe2000fffe03f */
[----:B------:R-:W-:Y:S02]  /*16e0*/  WARPGROUP.DEPBAR.LE gsb0, 0x0 ;  /* 0x00008000000079c5 */ /* 0x000fe40000010000 */
[----:B------:R-:W-:-:S06]  /*16f0*/  WARPGROUP.ARRIVE ;  /* 0x00000000000079c5 */ /* 0x000fcc0000000000 */
[----:B------:R-:W-:Y:S01]  /*1700*/  HGMMA.64x64x8.F32.TF32 R24, gdesc[UR12], R24, gsb0 ;  /* 0x04e000000c1879f0 */ /* 0x000fe20008002818 */
        /* <DEDUP_REMOVED lines=160> */
[----:B------:R-:W-:Y:S01]  /*2110*/  UMOV UR4, UR7 ;  /* 0x0000000700047c82 */ /* 0x000fe20008000000 */
[----:B------:R-:W-:Y:S01]  /*2120*/  UMOV UR6, UR9 ;  /* 0x0000000900067c82 */ /* 0x000fe20008000000 */
[----:B------:R-:W-:Y:S01]  /*2130*/  UMOV UR7, 0x40000040 ;  /* 0x4000004000077882 */ /* 0x000fe20000000000 */
[----:B------:R-:W-:Y:S02]  /*2140*/  WARPGROUP.DEPBAR.LE gsb0, 0x0 ;  /* 0x00008000000079c5 */ /* 0x000fe40000010000 */
[----:B------:R-:W-:-:S06]  /*2150*/  WARPGROUP.ARRIVE ;  /* 0x00000000000079c5 */ /* 0x000fcc0000000000 */
[----:B------:R-:W-:Y:S01]  /*2160*/  HGMMA.64x64x8.F32.TF32 R56, gdesc[UR12], R56, gsb0 ;  /* 0x04e000000c3879f0 */ /* 0x000fe20008002838 */
[----:B------:R-:W-:Y:S01]  /*2170*/  UMOV UR12, UR5 ;  /* 0x00000005000c7c82 */ /* 0x000fe20008000000 */
[----:B------:R-:W-:Y:S01]  /*2180*/  UMOV UR13, 0x40000040 ;  /* 0x40000040000d7882 */ /* 0x000fe20000000000 */
[----:B------:R-:W-:Y:S01]  /*2190*/  UMOV UR5, 0x40000040 ;  /* 0x4000004000057882 */ /* 0x000fe20000000000 */
[----:B------:R-:W-:Y:S02]  /*21a0*/  WARPGROUP.DEPBAR.LE gsb0, 0x0 ;  /* 0x00008000000079c5 */ /* 0x000fe40000010000 */
[----:B------:R-:W-:-:S06]  /*21b0*/  WARPGROUP.ARRIVE ;  /* 0x00000000000079c5 */ /* 0x000fcc0000000000 */
[----:B------:R-:W-:Y:S03]  /*21c0*/  HGMMA.64x64x8.F32.TF32 R24, gdesc[UR12], R24, gsb0 ;  /* 0x04e000000c1879f0 */ /* 0x000fe60008002818 */
[----:B------:R-:W-:Y:S02]  /*21d0*/  WARPGROUP.DEPBAR.LE gsb0, 0x0 ;  /* 0x00008000000079c5 */ /* 0x000fe40000010000 */
[----:B------:R-:W-:-:S06]  /*21e0*/  WARPGROUP.ARRIVE ;  /* 0x00000000000079c5 */ /* 0x000fcc0000000000 */
[----:B------:R-:W-:Y:S01]  /*21f0*/  HGMMA.64x64x8.F32.TF32 R56, gdesc[UR4], R56, gsb0 ;  /* 0x04e00000043879f0 */ /* 0x000fe20008002838 */
[----:B------:R-:W-:Y:S01]  /*2200*/  UMOV UR4, UR10 ;  /* 0x0000000a00047c82 */ /* 0x000fe20008000000 */
[----:B------:R-:W-:Y:S01]  /*2210*/  UMOV UR5, 0x40000040 ;  /* 0x4000004000057882 */ /* 0x000fe20000000000 */
[----:B------:R-:W-:Y:S02]  /*2220*/  WARPGROUP.DEPBAR.LE gsb0, 0x0 ;  /* 0x00008000000079c5 */ /* 0x000fe40000010000 */
[----:B------:R-:W-:-:S06]  /*2230*/  WARPGROUP.ARRIVE ;  /* 0x00000000000079c5 */ /* 0x000fcc0000000000 */
[----:B------:R-:W-:Y:S03]  /*2240*/  HGMMA.64x64x8.F32.TF32 R24, gdesc[UR4], R24, gsb0 ;  /* 0x04e00000041879f0 */ /* 0x000fe60008002818 */
[----:B------:R-:W-:Y:S02]  /*2250*/  WARPGROUP.DEPBAR.LE gsb0, 0x0 ;  /* 0x00008000000079c5 */ /* 0x000fe40000010000 */
[----:B------:R-:W-:Y:S05]  /*2260*/  @!P2 BRA `(.L_x_18) ;  /* 0x0000000c00eca947 */ /* 0x000fea0003800000 */
[----:B------:R-:W-:Y:S01]  /*2270*/  UIADD3 UR9, UR40, 0x1, URZ ;  /* 0x0000000128097890 */ /* 0x000fe2000fffe03f */
[----:B01----:R-:W-:Y:S01]  /*2280*/  MOV R0, UR42 ;  /* 0x0000002a00007c02 */ /* 0x003fe20008000f00 */
[----:B------:R-:W-:Y:S02]  /*2290*/  UMOV UR10, UR40 ;  /* 0x00000028000a7c82 */ /* 0x000fe40008000000 */
[----:B------:R-:W-:-:S04]  /*22a0*/  UISETP.NE.AND UP0, UPT, UR9, 0x3, UPT ;  /* 0x000000030900788c */ /* 0x000fc8000bf05270 */
[----:B------:R-:W-:Y:S02]  /*22b0*/  USEL UR4, URZ, 0x1, UP0 ;  /* 0x000000013f047887 */ /* 0x000fe40008000000 */
[----:B------:R-:W-:Y:S02]  /*22c0*/  USEL UR9, UR9, URZ, UP0 ;  /* 0x0000003f09097287 */ /* 0x000fe40008000000 */
[----:B------:R-:W-:-:S06]  /*22d0*/  ULOP3.LUT UR4, UR36, UR4, URZ, 0x3c, !UPT ;  /* 0x0000000424047292 */ /* 0x000fcc000f8e3c3f */
[----:B------:R-:W-:-:S07]  /*22e0*/  IMAD.U32 R5, RZ, RZ, UR4 ;  /* 0x00000004ff057e24 */ /* 0x000fce000f8e00ff */
.L_x_25:
[----:B01----:R-:W-:Y:S05]  /*22f0*/  @!P0 BRA `(.L_x_19) ;  /* 0x0000000000048947 */ /* 0x003fea0003800000 */
[----:B------:R-:W-:Y:S01]  /*2300*/  BPT.TRAP 0x1 ;  /* 0x000000040000795c */ /* 0x000fe20000300000 */
.L_x_19:
[----:B------:R-:W0:Y:S01]  /*2310*/  S2UR UR4, SR_CgaCtaId ;  /* 0x00000000000479c3 */ /* 0x000e220000008800 */
[----:B------:R-:W-:Y:S01]  /*2320*/  UMOV UR11, 0x400 ;  /* 0x00000400000b7882 */ /* 0x000fe20000000000 */
[----:B------:R-:W-:Y:S01]  /*2330*/  SHF.L.U32 R3, R5, 0x1f, RZ ;  /* 0x0000001f05037819 */ /* 0x000fe200000006ff */
[----:B0-----:R-:W-:-:S04]  /*2340*/  ULEA UR11, UR4, UR11, 0x18 ;  /* 0x0000000b040b7291 */ /* 0x001fc8000f8ec03f */
[----:B------:R-:W-:-:S09]  /*2350*/  ULEA UR4, UR9, UR11, 0x3 ;  /* 0x0000000b09047291 */ /* 0x000fd2000f8e183f */
[----:B------:R0:W1:Y:S01]  /*2360*/  SYNCS.PHASECHK.TRANS64.TRYWAIT P1, [UR4], R3 ;  /* 0x00000003ff0075a7 */ /* 0x0000620008020144 */
[----:B------:R-:W-:Y:S05]  /*2370*/  @!P0 BRA `(.L_x_20) ;  /* 0x0000000000048947 */ /* 0x000fea0003800000 */
[----:B------:R-:W-:Y:S01]  /*2380*/  BPT.TRAP 0x1 ;  /* 0x000000040000795c */ /* 0x000fe20000300000 */
.L_x_20:
[----:B-1----:R-:W-:Y:S05]  /*2390*/  @P1 BRA `(.L_x_21) ;  /* 0x0000000000081947 */ /* 0x002fea0003800000 */
[----:B------:R-:W1:Y:S02]  /*23a0*/  SYNCS.PHASECHK.TRANS64.TRYWAIT P1, [UR4], R3 ;  /* 0x00000003ff0075a7 */ /* 0x000e640008020144 */
[----:B-1----:R-:W-:Y:S05]  /*23b0*/  @!P1 BRA `(.L_x_22) ;  /* 0x0000006800f49947 */ /* 0x002fea0003800000 */
.L_x_21:
[----:B------:R-:W-:Y:S01]  /*23c0*/  ULEA UR13, UR9, UR8, 0xb ;  /* 0x00000008090d7291 */ /* 0x000fe2000f8e583f */
[----:B------:R-:W-:Y:S01]  /*23d0*/  WARPGROUP.ARRIVE ;  /* 0x00000000000079c5 */ /* 0x000fe20000000000 */
[----:B------:R-:W-:Y:S01]  /*23e0*/  ULEA UR12, UR9, UR43, 0xd ;  /* 0x0000002b090c7291 */ /* 0x000fe2000f8e683f */
[----:B------:R-:W-:Y:S01]  /*23f0*/  UMOV UR7, 0x40000040 ;  /* 0x4000004000077882 */ /* 0x000fe20000000000 */
[----:B------:R-:W-:Y:S02]  /*2400*/  UMOV UR5, 0x40000040 ;  /* 0x4000004000057882 */ /* 0x000fe40000000000 */
[----:B------:R-:W-:Y:S01]  /*2410*/  UIADD3 UR14, UR12, 0x400, URZ ;  /* 0x000004000c0e7890 */ /* 0x000fe2000fffe03f */
[----:B------:R-:W-:Y:S02]  /*2420*/  UMOV UR6, UR13 ;  /* 0x0000000d00067c82 */ /* 0x000fe40008000000 */
[----:B------:R-:W-:Y:S02]  /*2430*/  UMOV UR4, UR12 ;  /* 0x0000000c00047c82 */ /* 0x000fe40008000000 */
[----:B------:R-:W-:Y:S01]  /*2440*/  HGMMA.64x64x8.F32.TF32 R56, gdesc[UR4], R56, gsb0 ;  /* 0x04e00000043879f0 */ /* 0x000fe20008002838 */
[----:B------:R-:W-:Y:S01]  /*2450*/  UMOV UR5, 0x40000040 ;  /* 0x4000004000057882 */ /* 0x000fe20000000000 */
[----:B------:R-:W-:Y:S01]  /*2460*/  UMOV UR4, UR14 ;  /* 0x0000000e00047c82 */ /* 0x000fe20008000000 */
[----:B------:R-:W-:Y:S01]  /*2470*/  UIADD3 UR14, UR12, 0x402, URZ ;  /* 0x000004020c0e7890 */ /* 0x000fe2000fffe03f */
[----:B------:R-:W-:-:S02]  /*2480*/  WARPGROUP.DEPBAR.LE gsb0, 0x0 ;  /* 0x00008000000079c5 */ /* 0x000fc40000010000 */
        /* <DEDUP_REMOVED lines=180> */
[----:B------:R-:W-:Y:S02]  /*2fd0*/  WARPGROUP.DEPBAR.LE gsb0, 0x0 ;  /* 0x00008000000079c5 */ /* 0x000fe40000010000 */
[----:B------:R-:W-:-:S06]  /*2fe0*/  WARPGROUP.ARRIVE ;  /* 0x00000000000079c5 */ /* 0x000fcc0000000000 */
[----:B------:R-:W-:Y:S01]  /*2ff0*/  HGMMA.64x64x8.F32.TF32 R24, gdesc[UR4], R24, gsb0 ;  /* 0x04e00000041879f0 */ /* 0x000fe20008002818 */
[----:B------:R-:W-:Y:S02]  /*3000*/  UIADD3 UR6, UR13, 0x606, URZ ;  /* 0x000006060d067890 */ /* 0x000fe4000fffe03f */
[----:B------:R-:W-:Y:S01]  /*3010*/  UIADD3 UR4, UR12, 0x1806, URZ ;  /* 0x000018060c047890 */ /* 0x000fe2000fffe03f */
[----:B------:R-:W-:Y:S01]  /*3020*/  UMOV UR7, 0x40000040 ;  /* 0x4000004000077882 */ /* 0x000fe20000000000 */
[----:B------:R-:W-:Y:S01]  /*3030*/  UMOV UR5, 0x40000040 ;  /* 0x4000004000057882 */ /* 0x000fe20000000000 */
[----:B------:R-:W-:Y:S01]  /*3040*/  UIADD3 UR12, UR12, 0x1c06, URZ ;  /* 0x00001c060c0c7890 */ /* 0x000fe2000fffe03f */
        /* <DEDUP_REMOVED lines=10> */
[----:B------:R-:W-:Y:S01]  /*30f0*/  BPT.TRAP 0x1 ;  /* 0x000000040000795c */ /* 0x000fe20000300000 */
.L_x_23:
[----:B------:R-:W-:Y:S01]  /*3100*/  ULEA UR11, UR10, UR11, 0x3 ;  /* 0x0000000b0a0b7291 */ /* 0x000fe2000f8e183f */
[----:B------:R-:W-:-:S03]  /*3110*/  ISETP.GT.U32.AND P1, PT, R18, 0x1, PT ;  /* 0x000000011200780c */ /* 0x000fc60003f24070 */
[----:B------:R-:W-:-:S04]  /*3120*/  UIADD3 UR11, UR11, 0x18, URZ ;  /* 0x000000180b0b7890 */ /* 0x000fc8000fffe03f */
[----:B------:R-:W-:-:S09]  /*3130*/  UPRMT UR11, URZ, 0x654, UR11 ;  /* 0x000006543f0b7896 */ /* 0x000fd2000800000b */
[----:B------:R-:W-:Y:S01]  /*3140*/  SYNCS.ARRIVE.TRANS64.RED.A1T0 RZ, [UR11], RZ ;  /* 0x000000ffffff79a7 */ /* 0x000fe2000810040b */
[----:B------:R-:W-:Y:S05]  /*3150*/  @P1 BRA `(.L_x_24) ;  /* 0x0000000000041947 */ /* 0x000fea0003800000 */
[----:B------:R-:W-:Y:S01]  /*3160*/  BPT.TRAP 0x1 ;  /* 0x000000040000795c */ /* 0x000fe20000300000 */
.L_x_24:
[----:B------:R-:W-:Y:S01]  /*3170*/  UIADD3 UR9, UR9, 0x1, URZ ;  /* 0x0000000109097890 */ /* 0x000fe2000fffe03f */
[C---:B------:R-:W-:Y:S01]  /*3180*/  ISETP.GT.AND P1, PT, R0.reuse, 0x1, PT ;  /* 0x000000010000780c */ /* 0x040fe20003f24270 */
[----:B------:R-:W-:Y:S01]  /*3190*/  UIADD3 UR10, UR10, 0x1, URZ ;  /* 0x000000010a0a7890 */ /* 0x000fe2000fffe03f */
[----:B------:R-:W-:Y:S01]  /*31a0*/  VIADD R0, R0, 0xffffffff ;  /* 0xffffffff00007836 */ /* 0x000fe20000000000 */
[----:B------:R-:W-:Y:S02]  /*31b0*/  UISETP.NE.AND UP0, UPT, UR9, 0x3, UPT ;  /* 0x000000030900788c */ /* 0x000fe4000bf05270 */
[----:B------:R-:W-:Y:S02]  /*31c0*/  UISETP.NE.AND UP1, UPT, UR10, 0x3, UPT ;  /* 0x000000030a00788c */ /* 0x000fe4000bf25270 */
[----:B------:R-:W-:Y:S02]  /*31d0*/  USEL UR4, URZ, 0x1, UP0 ;  /* 0x000000013f047887 */ /* 0x000fe40008000000 */
[----:B------:R-:W-:-:S02]  /*31e0*/  USEL UR9, UR9, URZ, UP0 ;  /* 0x0000003f09097287 */ /* 0x000fc40008000000 */
[----:B------:R-:W-:Y:S02]  /*31f0*/  USEL UR10, UR10, URZ, UP1 ;  /* 0x0000003f0a0a7287 */ /* 0x000fe40008800000 */
[----:B------:R-:W-:Y:S01]  /*3200*/  LOP3.LUT R5, R5, UR4, RZ, 0x3c, !PT ;  /* 0x0000000405057c12 */ /* 0x000fe2000f8e3cff */
[----:B------:R-:W-:Y:S09]  /*3210*/  @P1 BRA `(.L_x_25) ;  /* 0xfffffff000341947 */ /* 0x000ff2000383ffff */
.L_x_18:
[----:B01----:R-:W0:Y:S02]  /*3220*/  LDC R0, c[0x0][0x28c] ;  /* 0x0000a300ff007b82 */ /* 0x003e240000000800 */
[----:B0-----:R-:W-:-:S13]  /*3230*/  ISETP.GE.AND P1, PT, R0, 0x1, PT ;  /* 0x000000010000780c */ /* 0x001fda0003f26270 */
[----:B------:R-:W-:Y:S05]  /*3240*/  @!P1 BRA `(.L_x_26) ;  /* 0x0000000000409947 */ /* 0x000fea0003800000 */
[----:B------:R-:W-:Y:S05]  /*3250*/  @!P0 BRA `(.L_x_27) ;  /* 0x0000000000048947 */ /* 0x000fea0003800000 */
[----:B------:R-:W-:Y:S01]  /*3260*/  BPT.TRAP 0x1 ;  /* 0x000000040000795c */ /* 0x000fe20000300000 */
.L_x_27:
[----:B------:R-:W0:Y:S01]  /*3270*/  S2UR UR7, SR_CgaCtaId ;  /* 0x00000000000779c3 */ /* 0x000e220000008800 */
[----:B------:R-:W-:Y:S01]  /*3280*/  UIADD3 UR6, UR42, UR40, URZ ;  /* 0x000000282a067290 */ /* 0x000fe2000fffe03f */
[----:B------:R-:W-:-:S03]  /*3290*/  ISETP.GT.U32.AND P0, PT, R18, 0x1, PT ;  /* 0x000000011200780c */ /* 0x000fc60003f04070 */
[----:B------:R-:W-:-:S04]  /*32a0*/  UIMAD.WIDE.U32 UR4, UR6, -0x55555555, URZ ;  /* 0xaaaaaaab060478a5 */ /* 0x000fc8000f8e003f */
[----:B------:R-:W-:-:S03]  /*32b0*/  USHF.R.U32.HI UR4, URZ, 0x1, UR5 ;  /* 0x000000013f047899 */ /* 0x000fc60008011605 */
[----:B------:R-:W-:Y:S01]  /*32c0*/  UMOV UR5, 0x400 ;  /* 0x0000040000057882 */ /* 0x000fe20000000000 */
[----:B------:R-:W-:Y:S02]  /*32d0*/  UIMAD UR6, UR4, -0x3, UR6 ;  /* 0xfffffffd040678a4 */ /* 0x000fe4000f8e0206 */
[----:B0-----:R-:W-:-:S04]  /*32e0*/  ULEA UR5, UR7, UR5, 0x18 ;  /* 0x0000000507057291 */ /* 0x001fc8000f8ec03f */
[----:B------:R-:W-:-:S04]  /*32f0*/  ULEA UR6, UR6, UR5, 0x3 ;  /* 0x0000000506067291 */ /* 0x000fc8000f8e183f */
[----:B------:R-:W-:-:S04]  /*3300*/  UIADD3 UR6, UR6, 0x18, URZ ;  /* 0x0000001806067890 */ /* 0x000fc8000fffe03f */
[----:B------:R-:W-:-:S09]  /*3310*/  UPRMT UR6, URZ, 0x654, UR6 ;  /* 0x000006543f067896 */ /* 0x000fd20008000006 */
[----:B------:R-:W-:Y:S01]  /*3320*/  SYNCS.ARRIVE.TRANS64.RED.A1T0 RZ, [UR6], RZ ;  /* 0x000000ffffff79a7 */ /* 0x000fe20008100406 */
[----:B------:R-:W-:Y:S05]  /*3330*/  @P0 BRA `(.L_x_26) ;  /* 0x0000000000040947 */ /* 0x000fea0003800000 */
[----:B------:R-:W-:Y:S01]  /*3340*/  BPT.TRAP 0x1 ;  /* 0x000000040000795c */ /* 0x000fe20000300000 */
.L_x_26:
[----:B------:R-:W-:Y:S01]  /*3350*/  IMAD.SHL.U32 R101, R101, 0x40, RZ ;  /* 0x0000004065657824 */ /* 0x000fe200078e00ff */
[----:B------:R-:W-:Y:S01]  /*3360*/  UIADD3 UR40, UR41, UR40, URZ ;  /* 0x0000002829287290 */ /* 0x000fe2000fffe03f */
[----:B------:R-:W-:Y:S01]  /*3370*/  SHF.R.S32.HI R9, RZ, 0x1f, R19 ;  /* 0x0000001fff097819 */ /* 0x000fe20000011413 */
[----:B------:R-:W-:Y:S01]  /*3380*/  UISETP.GE.U32.AND UP1, UPT, UR41, 0x3, UPT ;  /* 0x000000032900788c */ /* 0x000fe2000bf26070 */
[----:B------:R-:W-:Y:S01]  /*3390*/  IMAD.SHL.U32 R3, R113, 0x100, RZ ;  /* 0x0000010071037824 */ /* 0x000fe200078e00ff */
[----:B------:R-:W-:Y:S01]  /*33a0*/  ULDC UR7, c[0x0][0x288] ;  /* 0x0000a20000077ab9 */ /* 0x000fe20000000800 */
[C---:B------:R-:W-:Y:S01]  /*33b0*/  LOP3.LUT R102, R101.reuse, 0x6, R96, 0xf8, !PT ;  /* 0x0000000665667812 */ /* 0x040fe200078ef860 */
[----:B------:R-:W-:Y:S01]  /*33c0*/  UISETP.GT.U32.AND UP0, UPT, UR40, 0x2, UPT ;  /* 0x000000022800788c */ /* 0x000fe2000bf04070 */
[----:B------:R-:W-:Y:S01]  /*33d0*/  ISETP.GE.AND P0, PT, R101, UR7, PT ;  /* 0x0000000765007c0c */ /* 0x000fe2000bf06270 */
[----:B------:R-:W-:Y:S01]  /*33e0*/  ULDC.64 UR4, c[0x0][0x5d0] ;  /* 0x0001740000047ab9 */ /* 0x000fe20000000a00 */
[--C-:B------:R-:W-:Y:S01]  /*33f0*/  SHF.R.S32.HI R103, RZ, 0x1f, R102.reuse ;  /* 0x0000001fff677819 */ /* 0x100fe20000011466 */
[----:B------:R-:W-:Y:S01]  /*3400*/  ULDC UR10, c[0x0][0x284] ;  /* 0x0000a100000a7ab9 */ /* 0x000fe20000000800 */
[----:B------:R-:W-:Y:S01]  /*3410*/  IMAD R0, R9, UR4, RZ ;  /* 0x0000000409007c24 */ /* 0x000fe2000f8e02ff */
[----:B------:R-:W-:Y:S01]  /*3420*/  UISETP.LT.U32.AND UP0, UPT, UR41, 0x3, UP0 ;  /* 0x000000032900788c */ /* 0x000fe20008701070 */
[----:B------:R-:W-:Y:S01]  /*3430*/  ISETP.GE.OR P0, PT, R3, UR10, P0 ;  /* 0x0000000a03007c0c */ /* 0x000fe20008706670 */
[----:B------:R-:W-:Y:S01]  /*3440*/  IMAD.WIDE.U32 R4, R19, UR4, R102 ;  /* 0x0000000413047c25 */ /* 0x000fe2000f8e0066 */
[----:B------:R-:W-:Y:S01]  /*3450*/  ULDC.64 UR8, c[0x0][0x5c8] ;  /* 0x0001720000087ab9 */ /* 0x000fe20000000a00 */
[----:B------:R-:W-:-:S02]  /*3460*/  USEL UR6, URZ, 0x1, !UP0 ;  /* 0x000000013f067887 */ /* 0x000fc4000c000000 */
[----:B------:R-:W-:Y:S01]  /*3470*/  IMAD R7, R19, UR5, R0 ;  /* 0x0000000513077c24 */ /* 0x000fe2000f8e0200 */
[----:B------:R-:W-:Y:S01]  /*3480*/  @UP1 UIMAD.WIDE.U32 UR4, UR40, -0x55555555, URZ ;  /* 0xaaaaaaab280418a5 */ /* 0x000fe2000f8e003f */
[----:B------:R-:W-:Y:S01]  /*3490*/  IMAD.WIDE R112, R113, 0x100, R22 ;  /* 0x0000010071707825 */ /* 0x000fe200078e0216 */
[----:B------:R-:W-:Y:S02]  /*34a0*/  ULOP3.LUT UR36, UR36, UR6, URZ, 0x3c, !UPT ;  /* 0x0000000624247292 */ /* 0x000fe4000f8e3c3f */
[----:B------:R-:W-:Y:S01]  /*34b0*/  @UP1 USHF.R.U32.HI UR4, URZ, 0x1, UR5 ;  /* 0x000000013f041899 */ /* 0x000fe20008011605 */
[----:B------:R-:W-:Y:S02]  /*34c0*/  IMAD.IADD R5, R5, 0x1, R7 ;  /* 0x0000000105057824 */ /* 0x000fe400078e0207 */
[----:B------:R-:W-:Y:S01]  /*34d0*/  IMAD R7, R113, UR8, RZ ;  /* 0x0000000871077c24 */ /* 0x000fe2000f8e02ff */
[----:B------:R-:W-:Y:S01]  /*34e0*/  @UP1 ULOP3.LUT UR36, UR36, 0x1, UR4, 0x78, !UPT ;  /* 0x0000000124241892 */ /* 0x000fe2000f8e7804 */
[----:B------:R-:W-:-:S04]  /*34f0*/  IMAD.WIDE.U32 R12, R112, UR8, R4 ;  /* 0x00000008700c7c25 */ /* 0x000fc8000f8e0004 */
[----:B------:R-:W-:Y:S02]  /*3500*/  IMAD R7, R112, UR9, R7 ;  /* 0x0000000970077c24 */ /* 0x000fe4000f8e0207 */
[----:B------:R-:W-:Y:S01]  /*3510*/  IMAD.MOV.U32 R0, RZ, RZ, -0x1 ;  /* 0xffffffffff007424 */ /* 0x000fe200078e00ff */
[----:B------:R-:W-:Y:S06]  /*3520*/  @P0 BRA `(.L_x_28) ;  /* 0x0000003c00240947 */ /* 0x000fec0003800000 */
[----:B-----5:R-:W-:Y:S01]  /*3530*/  FSETP.NEU.AND P1, PT, R89, RZ, PT ;  /* 0x000000ff5900720b */ /* 0x020fe20003f2d000 */
[----:B------:R-:W-:Y:S01]  /*3540*/  IMAD.IADD R4, R95, 0x1, -R101 ;  /* 0x000000015f047824 */ /* 0x000fe200078e0a65 */
[----:B------:R-:W-:Y:S01]  /*3550*/  IADD3 R3, R100, -R3, RZ ;  /* 0x8000000364037210 */ /* 0x000fe20007ffe0ff */
[----:B------:R-:W-:Y:S01]  /*3560*/  BSSY B0, `(.L_x_28) ;  /* 0x00003c5000007945 */ /* 0x000fe20003800000 */
[----:B------:R-:W-:Y:S02]  /*3570*/  IMAD.IADD R15, R13, 0x1, R7 ;  /* 0x000000010d0f7824 */ /* 0x000fe400078e0207 */
[----:B------:R-:W-:-:S04]  /*3580*/  ISETP.GT.AND P6, PT, R4, RZ, PT ;  /* 0x000000ff0400720c */ /* 0x000fc80003fc4270 */
[----:B------:R-:W-:-:S03]  /*3590*/  ISETP.GT.AND P0, PT, R3, RZ, P6 ;  /* 0x000000ff0300720c */ /* 0x000fc60003704270 */
[----:B------:R-:W-:Y:S10]  /*35a0*/  @!P1 BRA `(.L_x_29) ;  /* 0x00000028008c9947 */ /* 0x000ff40003800000 */
[----:B------:R-:W0:Y:S01]  /*35b0*/  LDC.64 R106, c[0x0][0x5b8] ;  /* 0x00016e00ff6a7b82 */ /* 0x000e220000000a00 */
[----:B------:R-:W-:-:S07]  /*35c0*/  ULDC.64 UR4, c[0x0][0x5c0] ;  /* 0x0001700000047ab9 */ /* 0x000fce0000000a00 */
[----:B------:R-:W1:Y:S08]  /*35d0*/  LDC.64 R10, c[0x0][0x5b0] ;  /* 0x00016c00ff0a7b82 */ /* 0x000e700000000a00 */
[----:B------:R-:W2:Y:S01]  /*35e0*/  LDC.64 R104, c[0x0][0x5a8] ;  /* 0x00016a00ff687b82 */ /* 0x000ea20000000a00 */
[-C--:B0-----:R-:W-:Y:S02]  /*35f0*/  IMAD R6, R9, R106.reuse, RZ ;  /* 0x0000006a09067224 */ /* 0x081fe400078e02ff */
[----:B------:R-:W-:-:S04]  /*3600*/  IMAD.WIDE.U32 R110, R19, R106, R102 ;  /* 0x0000006a136e7225 */ /* 0x000fc800078e0066 */
[----:B------:R-:W-:Y:S02]  /*3610*/  IMAD R123, R19, R107, R6 ;  /* 0x0000006b137b7224 */ /* 0x000fe400078e0206 */
[-C--:B-1----:R-:W-:Y:S02]  /*3620*/  IMAD R5, R113, R10.reuse, RZ ;  /* 0x0000000a71057224 */ /* 0x082fe400078e02ff */
[----:B------:R-:W-:Y:S02]  /*3630*/  IMAD.IADD R109, R111, 0x1, R123 ;  /* 0x000000016f6d7824 */ /* 0x000fe400078e027b */
[----:B------:R-:W-:Y:S02]  /*3640*/  IMAD.MOV.U32 R108, RZ, RZ, R110 ;  /* 0x000000ffff6c7224 */ /* 0x000fe400078e006e */
[C---:B------:R-:W-:Y:S02]  /*3650*/  IMAD R21, R112.reuse, R11, R5 ;  /* 0x0000000b70157224 */ /* 0x040fe400078e0205 */
[----:B------:R-:W-:-:S04]  /*3660*/  IMAD.WIDE.U32 R6, R112, R10, R108 ;  /* 0x0000000a70067225 */ /* 0x000fc800078e006c */
[----:B------:R-:W-:Y:S01]  /*3670*/  IMAD.IADD R5, R7, 0x1, R21 ;  /* 0x0000000107057824 */ /* 0x000fe200078e0215 */
[----:B--2---:R-:W-:-:S04]  /*3680*/  LEA R8, P1, R6, R104, 0x2 ;  /* 0x0000006806087211 */ /* 0x004fc800078210ff */
[----:B------:R-:W-:-:S05]  /*3690*/  LEA.HI.X R9, R6, R105, R5, 0x2, P1 ;  /* 0x0000006906097211 */ /* 0x000fca00008f1405 */
[----:B------:R0:W2:Y:S01]  /*36a0*/  @P0 LDG.E.LTC128B R20, desc[UR44][R8.64] ;  /* 0x0000002c08140981 */ /* 0x0000a2000c1e1920 */
[----:B------:R-:W-:Y:S01]  /*36b0*/  IMAD.WIDE.U32 R6, R112, R10, R102 ;  /* 0x0000000a70067225 */ /* 0x000fe200078e0066 */
[----:B------:R-:W-:Y:S01]  /*36c0*/  ISETP.GT.AND P5, PT, R4, 0x1, PT ;  /* 0x000000010400780c */ /* 0x000fe20003fa4270 */
[----:B------:R-:W-:Y:S01]  /*36d0*/  BSSY B1, `(.L_x_30) ;  /* 0x0000017000017945 */ /* 0x000fe20003800000 */
[----:B------:R-:W-:Y:S01]  /*36e0*/  LEA R14, P1, R12, UR4, 0x2 ;  /* 0x000000040c0e7c11 */ /* 0x000fe2000f8210ff */
[----:B------:R-:W-:Y:S01]  /*36f0*/  IMAD.IADD R7, R21, 0x1, R7 ;  /* 0x0000000115077824 */ /* 0x000fe200078e0207 */
[C---:B------:R-:W-:Y:S01]  /*3700*/  SHF.L.U64.HI R115, R10.reuse, 0x3, R11 ;  /* 0x000000030a737819 */ /* 0x040fe2000001020b */
[----:B------:R-:W-:Y:S01]  /*3710*/  IMAD.SHL.U32 R114, R10, 0x8, RZ ;  /* 0x000000080a727824 */ /* 0x000fe200078e00ff */
[----:B------:R-:W-:Y:S01]  /*3720*/  ISETP.GT.AND P3, PT, R3, RZ, P5 ;  /* 0x000000ff0300720c */ /* 0x000fe20002f64270 */
[----:B------:R-:W-:Y:S01]  /*3730*/  IMAD.WIDE.U32 R6, R19, R106, R6 ;  /* 0x0000006a13067225 */ /* 0x000fe200078e0006 */
[----:B------:R-:W-:-:S02]  /*3740*/  LEA.HI.X R15, R12, UR5, R15, 0x2, P1 ;  /* 0x000000050c0f7c11 */ /* 0x000fc400088f140f */
[----:B------:R-:W-:Y:S01]  /*3750*/  P2R R117, PR, RZ, 0x20 ;  /* 0x00000020ff757803 */ /* 0x000fe20000000000 */
[----:B------:R-:W-:Y:S01]  /*3760*/  IMAD.IADD R7, R123, 0x1, R7 ;  /* 0x000000017b077824 */ /* 0x000fe200078e0207 */
[----:B0-----:R-:W-:Y:S01]  /*3770*/  LEA R8, P1, R6, R104, 0x2 ;  /* 0x0000006806087211 */ /* 0x001fe200078210ff */
[----:B------:R-:W-:-:S03]  /*3780*/  IMAD.WIDE.U32 R12, R112, R10, R114 ;  /* 0x0000000a700c7225 */ /* 0x000fc600078e0072 */
[----:B------:R-:W-:Y:S02]  /*3790*/  LEA.HI.X R9, R6, R105, R7, 0x2, P1 ;  /* 0x0000006906097211 */ /* 0x000fe400008f1407 */
[----:B------:R-:W-:Y:S01]  /*37a0*/  IADD3 R21, R21, R13, RZ ;  /* 0x0000000d15157210 */ /* 0x000fe20007ffe0ff */
[----:B--2---:R-:W-:-:S04]  /*37b0*/  FMUL R5, R20, R89 ;  /* 0x0000005914057220 */ /* 0x004fc80000400000 */
[----:B------:R-:W-:Y:S01]  /*37c0*/  FFMA R101, R56, R88, R5 ;  /* 0x0000005838657223 */ /* 0x000fe20000000005 */
[----:B------:R-:W-:-:S04]  /*37d0*/  IADD3 R5, P1, R110, R12, RZ ;  /* 0x0000000c6e057210 */ /* 0x000fc80007f3e0ff */
[----:B------:R0:W-:Y:S01]  /*37e0*/  @P0 STG.E desc[UR44][R14.64], R101 ;  /* 0x000000650e000986 */ /* 0x0001e2000c10192c */
[----:B------:R-:W-:Y:S01]  /*37f0*/  ISETP.GT.AND P0, PT, R3, 0x8, P6 ;  /* 0x000000080300780c */ /* 0x000fe20003704270 */
[----:B------:R-:W-:Y:S01]  /*3800*/  IMAD.X R118, R21, 0x1, R109, P1 ;  /* 0x0000000115767824 */ /* 0x000fe200008e066d */
[----:B------:R-:W-:Y:S01]  /*3810*/  LEA R6, P2, R5, R104, 0x2 ;  /* 0x0000006805067211 */ /* 0x000fe200078410ff */
[----:B------:R-:W-:-:S12]  /*3820*/  @!P3 BRA `(.L_x_31) ;  /* 0x000000000004b947 */ /* 0x000fd80003800000 */
[----:B------:R1:W5:Y:S02]  /*3830*/  LDG.E.LTC128B R20, desc[UR44][R8.64+0x4] ;  /* 0x0000042c08147981 */ /* 0x000364000c1e1920 */
.L_x_31:
[----:B------:R-:W-:Y:S05]  /*3840*/  BSYNC B1 ;  /* 0x0000000000017941 */ /* 0x000fea0003800000 */
.L_x_30:
[----:B-----5:R-:W-:Y:S01]  /*3850*/  FMUL R56, R20, R89 ;  /* 0x0000005914387220 */ /* 0x020fe20000400000 */
[----:B------:R-:W-:Y:S01]  /*3860*/  LEA.HI.X R7, R5, R105, R118, 0x2, P2 ;  /* 0x0000006905077211 */ /* 0x000fe200010f1476 */
[----:B------:R-:W-:Y:S02]  /*3870*/  IMAD.MOV.U32 R118, RZ, RZ, R20 ;  /* 0x000000ffff767224 */ /* 0x000fe400078e0014 */
[----:B0-----:R-:W-:-:S05]  /*3880*/  FFMA R101, R57, R88, R56 ;  /* 0x0000005839657223 */ /* 0x001fca0000000038 */
[----:B------:R0:W-:Y:S04]  /*3890*/  @P3 STG.E desc[UR44][R14.64+0x4], R101 ;  /* 0x000004650e003986 */ /* 0x0001e8000c10192c */
[----:B------:R-:W2:Y:S01]  /*38a0*/  @P0 LDG.E.LTC128B R118, desc[UR44][R6.64] ;  /* 0x0000002c06760981 */ /* 0x000ea2000c1e1920 */
[----:B------:R-:W-:Y:S01]  /*38b0*/  IADD3 R56, P1, R102, R12, RZ ;  /* 0x0000000c66387210 */ /* 0x000fe20007f3e0ff */
[C---:B------:R-:W-:Y:S01]  /*38c0*/  IMAD.SHL.U32 R107, R90.reuse, 0x4, RZ ;  /* 0x000000045a6b7824 */ /* 0x040fe200078e00ff */
[----:B------:R-:W-:Y:S01]  /*38d0*/  SHF.L.U64.HI R121, R90, 0x2, R93 ;  /* 0x000000025a797819 */ /* 0x000fe2000001025d */
[----:B------:R-:W-:Y:S01]  /*38e0*/  BSSY B1, `(.L_x_32) ;  /* 0x0000013000017945 */ /* 0x000fe20003800000 */
[----:B------:R-:W-:Y:S01]  /*38f0*/  ISETP.GT.AND P4, PT, R4, 0x8, PT ;  /* 0x000000080400780c */ /* 0x000fe20003f84270 */
[----:B------:R-:W-:Y:S01]  /*3900*/  IMAD.X R57, R103, 0x1, R21, P1 ;  /* 0x0000000167397824 */ /* 0x000fe200008e0615 */
[----:B------:R-:W-:Y:S01]  /*3910*/  IADD3 R20, P1, R107, R14, RZ ;  /* 0x0000000e6b147210 */ /* 0x000fe20007f3e0ff */
[----:B0-----:R-:W-:Y:S01]  /*3920*/  IMAD.SHL.U32 R101, R91, 0x4, RZ ;  /* 0x000000045b657824 */ /* 0x001fe200078e00ff */
[----:B------:R-:W-:Y:S01]  /*3930*/  P2R R119, PR, RZ, 0x10 ;  /* 0x00000010ff777803 */ /* 0x000fe20000000000 */
[----:B------:R-:W-:-:S04]  /*3940*/  IMAD.WIDE.U32 R56, R19, R106, R56 ;  /* 0x0000006a13387225 */ /* 0x000fc800078e0038 */
[----:B------:R-:W-:Y:S01]  /*3950*/  IMAD.X R21, R121, 0x1, R15, P1 ;  /* 0x0000000179157824 */ /* 0x000fe200008e060f */
[----:B------:R-:W-:Y:S01]  /*3960*/  ISETP.GT.AND P1, PT, R3, 0x8, P5 ;  /* 0x000000080300780c */ /* 0x000fe20002f24270 */
[----:B------:R-:W-:Y:S01]  /*3970*/  IMAD.IADD R13, R123, 0x1, R57 ;  /* 0x000000017b0d7824 */ /* 0x000fe200078e0239 */
[----:B------:R-:W-:-:S04]  /*3980*/  LEA R12, P2, R56, R104, 0x2 ;  /* 0x00000068380c7211 */ /* 0x000fc800078410ff */
[----:B------:R-:W-:Y:S01]  /*3990*/  LEA.HI.X R13, R56, R105, R13, 0x2, P2 ;  /* 0x00000069380d7211 */ /* 0x000fe200010f140d */
[----:B--2---:R-:W-:-:S04]  /*39a0*/  FMUL R5, R118, R89 ;  /* 0x0000005976057220 */ /* 0x004fc80000400000 */
[----:B------:R-:W-:Y:S01]  /*39b0*/  FFMA R57, R58, R88, R5 ;  /* 0x000000583a397223 */ /* 0x000fe20000000005 */
[----:B------:R-:W-:-:S04]  /*39c0*/  SHF.L.U64.HI R5, R91, 0x2, R92 ;  /* 0x000000025b057819 */ /* 0x000fc8000001025c */
[----:B------:R0:W-:Y:S01]  /*39d0*/  @P0 STG.E desc[UR44][R20.64], R57 ;  /* 0x0000003914000986 */ /* 0x0001e2000c10192c */
[----:B------:R-:W-:Y:S01]  /*39e0*/  IADD3 R6, P0, P2, R101, R14, R107 ;  /* 0x0000000e65067210 */ /* 0x000fe20007a1e06b */
[----:B------:R-:W-:-:S12]  /*39f0*/  @!P1 BRA `(.L_x_33) ;  /* 0x0000000000049947 */ /* 0x000fd80003800000 */
[----:B------:R2:W5:Y:S02]  /*3a00*/  LDG.E.LTC128B R118, desc[UR44][R12.64+0x4] ;  /* 0x0000042c0c767981 */ /* 0x000564000c1e1920 */
.L_x_33:
[----:B------:R-:W-:Y:S05]  /*3a10*/  BSYNC B1 ;  /* 0x0000000000017941 */ /* 0x000fea0003800000 */
.L_x_32:
[----:B-----5:R-:W-:Y:S01]  /*3a20*/  FMUL R56, R118, R89 ;  /* 0x0000005976387220 */ /* 0x020fe20000400000 */
[----:B------:R-:W-:Y:S01]  /*3a30*/  IADD3.X R7, R5, R15, R121, P0, P2 ;  /* 0x0000000f05077210 */ /* 0x000fe200007e4479 */
[----:B------:R-:W-:Y:S01]  /*3a40*/  BSSY B1, `(.L_x_34) ;  /* 0x0000008000017945 */ /* 0x000fe20003800000 */
[----:B------:R-:W-:Y:S01]  /*3a50*/  ISETP.GT.AND P0, PT, R3, RZ, P4 ;  /* 0x000000ff0300720c */ /* 0x000fe20002704270 */
[----:B------:R-:W-:Y:S01]  /*3a60*/  FFMA R59, R59, R88, R56 ;  /* 0x000000583b3b7223 */ /* 0x000fe20000000038 */
[----:B------:R-:W-:-:S04]  /*3a70*/  ISETP.GT.AND P3, PT, R4, 0x9, PT ;  /* 0x000000090400780c */ /* 0x000fc80003f64270 */
[----:B------:R3:W-:Y:S01]  /*3a80*/  @P1 STG.E desc[UR44][R20.64+0x4], R59 ;  /* 0x0000043b14001986 */ /* 0x0007e2000c10192c */
[----:B------:R-:W-:-:S06]  /*3a90*/  P2R R120, PR, RZ, 0x8 ;  /* 0x00000008ff787803 */ /* 0x000fcc0000000000 */
[----:B------:R-:W-:Y:S05]  /*3aa0*/  @!P0 BRA `(.L_x_35) ;  /* 0x0000000000048947 */ /* 0x000fea0003800000 */
[----:B------:R4:W5:Y:S02]  /*3ab0*/  LDG.E.LTC128B R118, desc[UR44][R8.64+0x20] ;  /* 0x0000202c08767981 */ /* 0x000964000c1e1920 */
.L_x_35:
[----:B------:R-:W-:Y:S05]  /*3ac0*/  BSYNC B1 ;  /* 0x0000000000017941 */ /* 0x000fea0003800000 */
.L_x_34:
[----:B0----5:R-:W-:Y:S01]  /*3ad0*/  FMUL R57, R118, R89 ;  /* 0x0000005976397220 */ /* 0x021fe20000400000 */
[----:B------:R-:W-:Y:S01]  /*3ae0*/  ISETP.GT.AND P1, PT, R3, RZ, P3 ;  /* 0x000000ff0300720c */ /* 0x000fe20001f24270 */
[----:B------:R-:W-:Y:S02]  /*3af0*/  BSSY B1, `(.L_x_36) ;  /* 0x0000005000017945 */ /* 0x000fe40003800000 */
[----:B------:R-:W-:-:S05]  /*3b00*/  FFMA R57, R60, R88, R57 ;  /* 0x000000583c397223 */ /* 0x000fca0000000039 */
[----:B------:R0:W-:Y:S05]  /*3b10*/  @P0 STG.E desc[UR44][R14.64+0x20], R57 ;  /* 0x000020390e000986 */ /* 0x0001ea000c10192c */
[----:B------:R-:W-:Y:S05]  /*3b20*/  @!P1 BRA `(.L_x_37) ;  /* 0x0000000000049947 */ /* 0x000fea0003800000 */
[----:B------:R0:W5:Y:S02]  /*3b30*/  LDG.E.LTC128B R118, desc[UR44][R8.64+0x24] ;  /* 0x0000242c08767981 */ /* 0x000164000c1e1920 */
.L_x_37:
[----:B------:R-:W-:Y:S05]  /*3b40*/  BSYNC B1 ;  /* 0x0000000000017941 */ /* 0x000fea0003800000 */
.L_x_36:
[----:B-----5:R-:W-:Y:S01]  /*3b50*/  FMUL R56, R118, R89 ;  /* 0x0000005976387220 */ /* 0x020fe20000400000 */
[----:B------:R-:W-:Y:S01]  /*3b60*/  ISETP.GT.AND P0, PT, R3, 0x8, P4 ;  /* 0x000000080300780c */ /* 0x000fe20002704270 */
[----:B------:R-:W-:Y:S02]  /*3b70*/  BSSY B1, `(.L_x_38) ;  /* 0x0000005000017945 */ /* 0x000fe40003800000 */
[----:B------:R-:W-:-:S05]  /*3b80*/  FFMA R61, R61, R88, R56 ;  /* 0x000000583d3d7223 */ /* 0x000fca0000000038 */
[----:B------:R0:W-:Y:S05]  /*3b90*/  @P1 STG.E desc[UR44][R14.64+0x24], R61 ;  /* 0x0000243d0e001986 */ /* 0x0001ea000c10192c */
[----:B------:R-:W-:Y:S05]  /*3ba0*/  @!P0 BRA `(.L_x_39) ;  /* 0x0000000000048947 */ /* 0x000fea0003800000 */
[----:B------:R0:W5:Y:S02]  /*3bb0*/  LDG.E.LTC128B R118, desc[UR44][R12.64+0x20] ;  /* 0x0000202c0c767981 */ /* 0x000164000c1e1920 */
.L_x_39:
[----:B------:R-:W-:Y:S05]  /*3bc0*/  BSYNC B1 ;  /* 0x0000000000017941 */ /* 0x000fea0003800000 */
.L_x_38:
[----:B0----5:R-:W-:Y:S01]  /*3bd0*/  FMUL R57, R118, R89 ;  /* 0x0000005976397220 */ /* 0x021fe20000400000 */
[----:B------:R-:W-:Y:S01]  /*3be0*/  ISETP.GT.AND P1, PT, R3, 0x8, P3 ;  /* 0x000000080300780c */ /* 0x000fe20001f24270 */
[----:B------:R-:W-:Y:S02]  /*3bf0*/  BSSY B1, `(.L_x_40) ;  /* 0x0000005000017945 */ /* 0x000fe40003800000 */
[----:B------:R-:W-:-:S05]  /*3c00*/  FFMA R57, R62, R88, R57 ;  /* 0x000000583e397223 */ /* 0x000fca0000000039 */
[----:B------:R0:W-:Y:S05]  /*3c10*/  @P0 STG.E desc[UR44][R20.64+0x20], R57 ;  /* 0x0000203914000986 */ /* 0x0001ea000c10192c */
[----:B------:R-:W-:Y:S05]  /*3c20*/  @!P1 BRA `(.L_x_41) ;  /* 0x0000000000049947 */ /* 0x000fea0003800000 */
[----:B------:R0:W5:Y:S02]  /*3c30*/  LDG.E.LTC128B R118, desc[UR44][R12.64+0x24] ;  /* 0x0000242c0c767981 */ /* 0x000164000c1e1920 */
.L_x_41:
[----:B------:R-:W-:Y:S05]  /*3c40*/  BSYNC B1 ;  /* 0x0000000000017941 */ /* 0x000fea0003800000 */
.L_x_40:
[----:B-----5:R-:W-:Y:S01]  /*3c50*/  FMUL R56, R118, R89 ;  /* 0x0000005976387220 */ /* 0x020fe20000400000 */
[----:B------:R-:W-:Y:S01]  /*3c60*/  IADD3 R121, P0, R112, 0x80, RZ ;  /* 0x0000008070797810 */ /* 0x000fe20007f1e0ff */
[----:B------:R-:W-:Y:S01]  /*3c70*/  BSSY B1, `(.L_x_42) ;  /* 0x000000c000017945 */ /* 0x000fe20003800000 */
[----:B------:R-:W-:Y:S01]  /*3c80*/  ISETP.GT.AND P2, PT, R4, 0x10, PT ;  /* 0x000000100400780c */ /* 0x000fe20003f44270 */
[----:B0-----:R-:W-:Y:S01]  /*3c90*/  FFMA R57, R63, R88, R56 ;  /* 0x000000583f397223 */ /* 0x001fe20000000038 */
[----:B------:R-:W-:Y:S01]  /*3ca0*/  IADD3.X R113, RZ, R113, RZ, P0, !PT ;  /* 0x00000071ff717210 */ /* 0x000fe200007fe4ff */
[-C--:B---3--:R-:W-:Y:S01]  /*3cb0*/  IMAD.WIDE.U32 R58, R121, R10.reuse, R102 ;  /* 0x0000000a793a7225 */ /* 0x088fe200078e0066 */
[----:B------:R-:W-:Y:S02]  /*3cc0*/  ISETP.GT.AND P0, PT, R3, RZ, P2 ;  /* 0x000000ff0300720c */ /* 0x000fe40001704270 */
[----:B------:R0:W-:Y:S01]  /*3cd0*/  @P1 STG.E desc[UR44][R20.64+0x24], R57 ;  /* 0x0000243914001986 */ /* 0x0001e2000c10192c */
[----:B------:R-:W-:Y:S01]  /*3ce0*/  IMAD R56, R113, R10, RZ ;  /* 0x0000000a71387224 */ /* 0x000fe200078e02ff */
[----:B------:R-:W-:-:S03]  /*3cf0*/  P2R R112, PR, RZ, 0x4 ;  /* 0x00000004ff707803 */ /* 0x000fc60000000000 */
[----:B------:R-:W-:-:S06]  /*3d00*/  IMAD R63, R121, R11, R56 ;  /* 0x0000000b793f7224 */ /* 0x000fcc00078e0238 */
[----:B------:R-:W-:Y:S05]  /*3d10*/  @!P0 BRA `(.L_x_43) ;  /* 0x0000000000048947 */ /* 0x000fea0003800000 */
[----:B------:R3:W5:Y:S02]  /*3d20*/  LDG.E.LTC128B R118, desc[UR44][R8.64+0x40] ;  /* 0x0000402c08767981 */ /* 0x000764000c1e1920 */
.L_x_43:
[----:B------:R-:W-:Y:S05]  /*3d30*/  BSYNC B1 ;  /* 0x0000000000017941 */ /* 0x000fea0003800000 */
.L_x_42:
[----:B-----5:R-:W-:Y:S01]  /*3d40*/  FMUL R11, R118, R89 ;  /* 0x00000059760b7220 */ /* 0x020fe20000400000 */
[----:B------:R-:W-:Y:S01]  /*3d50*/  IMAD.IADD R59, R63, 0x1, R59 ;  /* 0x000000013f3b7824 */ /* 0x000fe200078e023b */
[----:B------:R-:W-:Y:S01]  /*3d60*/  ISETP.GT.AND P1, PT, R4, 0x11, PT ;  /* 0x000000110400780c */ /* 0x000fe20003f24270 */
[----:B0-----:R-:W-:-:S04]  /*3d70*/  IMAD.WIDE.U32 R56, R121, R10, R108 ;  /* 0x0000000a79387225 */ /* 0x001fc800078e006c */
[----:B------:R-:W-:Y:S01]  /*3d80*/  FFMA R107, R64, R88, R11 ;  /* 0x00000058406b7223 */ /* 0x000fe2000000000b */
[----:B------:R-:W-:Y:S01]  /*3d90*/  BSSY B1, `(.L_x_44) ;  /* 0x0000019000017945 */ /* 0x000fe20003800000 */
[----:B------:R-:W-:-:S03]  /*3da0*/  IMAD.WIDE.U32 R60, R19, R106, R58 ;  /* 0x0000006a133c7225 */ /* 0x000fc600078e003a */
[----:B------:R0:W-:Y:S01]  /*3db0*/  @P0 STG.E desc[UR44][R14.64+0x40], R107 ;  /* 0x0000406b0e000986 */ /* 0x0001e2000c10192c */
[----:B------:R-:W-:Y:S01]  /*3dc0*/  LEA R58, P0, R56, R104, 0x2 ;  /* 0x00000068383a7211 */ /* 0x000fe200078010ff */
[----:B------:R-:W-:Y:S02]  /*3dd0*/  IMAD.IADD R11, R57, 0x1, R63 ;  /* 0x00000001390b7824 */ /* 0x000fe400078e023f */
[----:B------:R-:W-:-:S03]  /*3de0*/  IMAD.WIDE.U32 R114, R121, R10, R114 ;  /* 0x0000000a79727225 */ /* 0x000fc600078e0072 */
[----:B------:R-:W-:Y:S01]  /*3df0*/  LEA.HI.X R59, R56, R105, R11, 0x2, P0 ;  /* 0x00000069383b7211 */ /* 0x000fe200000f140b */
[----:B------:R-:W-:Y:S01]  /*3e00*/  IMAD.IADD R11, R123, 0x1, R61 ;  /* 0x000000017b0b7824 */ /* 0x000fe200078e023d */
[----:B------:R-:W-:Y:S01]  /*3e10*/  LEA R10, P0, R60, R104, 0x2 ;  /* 0x000000683c0a7211 */ /* 0x000fe200078010ff */
[----:B------:R-:W-:-:S03]  /*3e20*/  IMAD.IADD R63, R63, 0x1, R115 ;  /* 0x000000013f3f7824 */ /* 0x000fc600078e0273 */
[----:B------:R-:W-:Y:S02]  /*3e30*/  LEA.HI.X R11, R60, R105, R11, 0x2, P0 ;  /* 0x000000693c0b7211 */ /* 0x000fe400000f140b */
[----:B------:R-:W-:-:S05]  /*3e40*/  IADD3 R110, P0, R110, R114, RZ ;  /* 0x000000726e6e7210 */ /* 0x000fca0007f1e0ff */
[----:B------:R-:W-:Y:S01]  /*3e50*/  IMAD.X R108, R63, 0x1, R109, P0 ;  /* 0x000000013f6c7824 */ /* 0x000fe200000e066d */
[----:B------:R-:W-:-:S05]  /*3e60*/  IADD3 R56, P0, R102, R114, RZ ;  /* 0x0000007266387210 */ /* 0x000fca0007f1e0ff */
[----:B------:R-:W-:Y:S01]  /*3e70*/  IMAD.X R57, R103, 0x1, R63, P0 ;  /* 0x0000000167397824 */ /* 0x000fe200000e063f */
[C---:B------:R-:W-:Y:S02]  /*3e80*/  LEA R60, P0, R110.reuse, R104, 0x2 ;  /* 0x000000686e3c7211 */ /* 0x040fe400078010ff */
[----:B------:R-:W-:Y:S01]  /*3e90*/  P2R R103, PR, RZ, 0x2 ;  /* 0x00000002ff677803 */ /* 0x000fe20000000000 */
[----:B0-----:R-:W-:Y:S01]  /*3ea0*/  IMAD.WIDE.U32 R106, R19, R106, R56 ;  /* 0x0000006a136a7225 */ /* 0x001fe200078e0038 */
[----:B------:R-:W-:-:S03]  /*3eb0*/  LEA.HI.X R61, R110, R105, R108, 0x2, P0 ;  /* 0x000000696e3d7211 */ /* 0x000fc600000f146c */
[----:B------:R-:W-:Y:S01]  /*3ec0*/  IMAD.IADD R19, R123, 0x1, R107 ;  /* 0x000000017b137824 */ /* 0x000fe200078e026b */
[----:B------:R-:W-:-:S04]  /*3ed0*/  LEA R56, P0, R106, R104, 0x2 ;  /* 0x000000686a387211 */ /* 0x000fc800078010ff */
[----:B------:R-:W-:Y:S02]  /*3ee0*/  LEA.HI.X R57, R106, R105, R19, 0x2, P0 ;  /* 0x000000696a397211 */ /* 0x000fe400000f1413 */
[----:B------:R-:W-:-:S13]  /*3ef0*/  ISETP.GT.AND P0, PT, R3, RZ, P1 ;  /* 0x000000ff0300720c */ /* 0x000fda0000f04270 */
[----:B------:R-:W-:Y:S05]  /*3f00*/  @!P0 BRA `(.L_x_45) ;  /* 0x0000000000048947 */ /* 0x000fea0003800000 */
[----:B------:R0:W5:Y:S02]  /*3f10*/  LDG.E.LTC128B R118, desc[UR44][R8.64+0x44] ;  /* 0x0000442c08767981 */ /* 0x000164000c1e1920 */
.L_x_45:
[----:B------:R-:W-:Y:S05]  /*3f20*/  BSYNC B1 ;  /* 0x0000000000017941 */ /* 0x000fea0003800000 */
.L_x_44:
[----:B-----5:R-:W-:Y:S01]  /*3f30*/  FMUL R62, R118, R89 ;  /* 0x00000059763e7220 */ /* 0x020fe20000400000 */
[----:B------:R-:W-:Y:S03]  /*3f40*/  BSSY B1, `(.L_x_46) ;  /* 0x0000006000017945 */ /* 0x000fe60003800000 */
[----:B------:R-:W-:-:S05]  /*3f50*/  FFMA R65, R65, R88, R62 ;  /* 0x0000005841417223 */ /* 0x000fca000000003e */
[----:B------:R0:W-:Y:S01]  /*3f60*/  @P0 STG.E desc[UR44][R14.64+0x44], R65 ;  /* 0x000044410e000986 */ /* 0x0001e2000c10192c */
[----:B------:R-:W-:-:S13]  /*3f70*/  ISETP.GT.AND P0, PT, R3, 0x8, P2 ;  /* 0x000000080300780c */ /* 0x000fda0001704270 */
[----:B0-----:R-:W-:Y:S05]  /*3f80*/  @!P0 BRA `(.L_x_47) ;  /* 0x0000000000048947 */ /* 0x001fea0003800000 */
[----:B------:R0:W5:Y:S02]  /*3f90*/  LDG.E.LTC128B R118, desc[UR44][R12.64+0x40] ;  /* 0x0000402c0c767981 */ /* 0x000164000c1e1920 */
.L_x_47:
[----:B------:R-:W-:Y:S05]  /*3fa0*/  BSYNC B1 ;  /* 0x0000000000017941 */ /* 0x000fea0003800000 */
.L_x_46:
[----:B-----5:R-:W-:Y:S01]  /*3fb0*/  FMUL R19, R118, R89 ;  /* 0x0000005976137220 */ /* 0x020fe20000400000 */
[----:B------:R-:W-:Y:S03]  /*3fc0*/  BSSY B1, `(.L_x_48) ;  /* 0x0000006000017945 */ /* 0x000fe60003800000 */
[----:B------:R-:W-:-:S05]  /*3fd0*/  FFMA R19, R66, R88, R19 ;  /* 0x0000005842137223 */ /* 0x000fca0000000013 */
[----:B------:R0:W-:Y:S01]  /*3fe0*/  @P0 STG.E desc[UR44][R20.64+0x40], R19 ;  /* 0x0000401314000986 */ /* 0x0001e2000c10192c */
[----:B------:R-:W-:-:S13]  /*3ff0*/  ISETP.GT.AND P0, PT, R3, 0x8, P1 ;  /* 0x000000080300780c */ /* 0x000fda0000f04270 */
[----:B0-----:R-:W-:Y:S05]  /*4000*/  @!P0 BRA `(.L_x_49) ;  /* 0x0000000000048947 */ /* 0x001fea0003800000 */
[----:B------:R0:W5:Y:S02]  /*4010*/  LDG.E.LTC128B R118, desc[UR44][R12.64+0x44] ;  /* 0x0000442c0c767981 */ /* 0x000164000c1e1920 */
.L_x_49:
[----:B------:R-:W-:Y:S05]  /*4020*/  BSYNC B1 ;  /* 0x0000000000017941 */ /* 0x000fea0003800000 */
.L_x_48:
[----:B-----5:R-:W-:Y:S01]  /*4030*/  FMUL R62, R118, R89 ;  /* 0x00000059763e7220 */ /* 0x020fe20000400000 */
[----:B------:R-:W-:Y:S01]  /*4040*/  ISETP.GT.AND P2, PT, R4, 0x18, PT ;  /* 0x000000180400780c */ /* 0x000fe20003f44270 */
[----:B------:R-:W-:Y:S02]  /*4050*/  BSSY B1, `(.L_x_50) ;  /* 0x0000007000017945 */ /* 0x000fe40003800000 */
[----:B------:R-:W-:Y:S01]  /*4060*/  FFMA R67, R67, R88, R62 ;  /* 0x0000005843437223 */ /* 0x000fe2000000003e */
[----:B------:R-:W-:-:S04]  /*4070*/  P2R R102, PR, RZ, 0x4 ;  /* 0x00000004ff667803 */ /* 0x000fc80000000000 */
[----:B------:R0:W-:Y:S01]  /*4080*/  @P0 STG.E desc[UR44][R20.64+0x44], R67 ;  /* 0x0000444314000986 */ /* 0x0001e2000c10192c */
[----:B------:R-:W-:-:S13]  /*4090*/  ISETP.GT.AND P0, PT, R3, RZ, P2 ;  /* 0x000000ff0300720c */ /* 0x000fda0001704270 */
[----:B0-----:R-:W-:Y:S05]  /*40a0*/  @!P0 BRA `(.L_x_51) ;  /* 0x0000000000048947 */ /* 0x001fea0003800000 */
[----:B------:R0:W5:Y:S02]  /*40b0*/  LDG.E.LTC128B R118, desc[UR44][R8.64+0x60] ;  /* 0x0000602c08767981 */ /* 0x000164000c1e1920 */
.L_x_51:
[----:B------:R-:W-:Y:S05]  /*40c0*/  BSYNC B1 ;  /* 0x0000000000017941 */ /* 0x000fea0003800000 */
.L_x_50:
        /* <DEDUP_REMOVED lines=9> */
.L_x_53:
[----:B------:R-:W-:Y:S05]  /*4160*/  BSYNC B1 ;  /* 0x0000000000017941 */ /* 0x000fea0003800000 */
.L_x_52:
[----:B-----5:R-:W-:Y:S01]  /*4170*/  FMUL R62, R118, R89 ;  /* 0x00000059763e7220 */ /* 0x020fe20000400000 */
[----:B------:R-:W-:Y:S03]  /*4180*/  BSSY B1, `(.L_x_54) ;  /* 0x0000006000017945 */ /* 0x000fe60003800000 */
[----:B------:R-:W-:-:S05]  /*4190*/  FFMA R69, R69, R88, R62 ;  /* 0x0000005845457223 */ /* 0x000fca000000003e */
[----:B------:R0:W-:Y:S01]  /*41a0*/  @P0 STG.E desc[UR44][R14.64+0x64], R69 ;  /* 0x000064450e000986 */ /* 0x0001e2000c10192c */
[----:B------:R-:W-:-:S13]  /*41b0*/  ISETP.GT.AND P0, PT, R3, 0x8, P2 ;  /* 0x000000080300780c */ /* 0x000fda0001704270 */
[----:B0-----:R-:W-:Y:S05]  /*41c0*/  @!P0 BRA `(.L_x_55) ;  /* 0x0000000000048947 */ /* 0x001fea0003800000 */
[----:B------:R0:W5:Y:S02]  /*41d0*/  LDG.E.LTC128B R118, desc[UR44][R12.64+0x60] ;  /* 0x0000602c0c767981 */ /* 0x000164000c1e1920 */
.L_x_55:
[----:B------:R-:W-:Y:S05]  /*41e0*/  BSYNC B1 ;  /* 0x0000000000017941 */ /* 0x000fea0003800000 */
.L_x_54:
[----:B-----5:R-:W-:Y:S01]  /*41f0*/  FMUL R19, R118, R89 ;  /* 0x0000005976137220 */ /* 0x020fe20000400000 */
[----:B------:R-:W-:Y:S03]  /*4200*/  BSSY B1, `(.L_x_56) ;  /* 0x0000006000017945 */ /* 0x000fe60003800000 */
[----:B------:R-:W-:-:S05]  /*4210*/  FFMA R19, R70, R88, R19 ;  /* 0x0000005846137223 */ /* 0x000fca0000000013 */
[----:B------:R0:W-:Y:S01]  /*4220*/  @P0 STG.E desc[UR44][R20.64+0x60], R19 ;  /* 0x0000601314000986 */ /* 0x0001e2000c10192c */
[----:B------:R-:W-:-:S13]  /*4230*/  ISETP.GT.AND P0, PT, R3, 0x8, P1 ;  /* 0x000000080300780c */ /* 0x000fda0000f04270 */
[----:B0-----:R-:W-:Y:S05]  /*4240*/  @!P0 BRA `(.L_x_57) ;  /* 0x0000000000048947 */ /* 0x001fea0003800000 */
[----:B------:R0:W5:Y:S02]  /*4250*/  LDG.E.LTC128B R118, desc[UR44][R12.64+0x64] ;  /* 0x0000642c0c767981 */ /* 0x000164000c1e1920 */
.L_x_57:
[----:B------:R-:W-:Y:S05]  /*4260*/  BSYNC B1 ;  /* 0x0000000000017941 */ /* 0x000fea0003800000 */
.L_x_56:
        /* <DEDUP_REMOVED lines=9> */
.L_x_59:
[----:B------:R-:W-:Y:S05]  /*4300*/  BSYNC B1 ;  /* 0x0000000000017941 */ /* 0x000fea0003800000 */
.L_x_58:
        /* <DEDUP_REMOVED lines=9> */
.L_x_61:
[----:B------:R-:W-:Y:S05]  /*43a0*/  BSYNC B1 ;  /* 0x0000000000017941 */ /* 0x000fea0003800000 */
.L_x_60:
[----:B-----5:R-:W-:Y:S01]  /*43b0*/  FMUL R62, R118, R89 ;  /* 0x00000059763e7220 */ /* 0x020fe20000400000 */
[----:B------:R-:W-:Y:S03]  /*43c0*/  BSSY B1, `(.L_x_62) ;  /* 0x0000006000017945 */ /* 0x000fe60003800000 */
[----:B------:R-:W-:-:S05]  /*43d0*/  FFMA R73, R73, R88, R62 ;  /* 0x0000005849497223 */ /* 0x000fca000000003e */
[----:B------:R0:W-:Y:S01]  /*43e0*/  @P0 STG.E desc[UR44][R14.64+0x84], R73 ;  /* 0x000084490e000986 */ /* 0x0001e2000c10192c */
[----:B------:R-:W-:-:S13]  /*43f0*/  ISETP.GT.AND P0, PT, R3, 0x8, P2 ;  /* 0x000000080300780c */ /* 0x000fda0001704270 */
[----:B0-----:R-:W-:Y:S05]  /*4400*/  @!P0 BRA `(.L_x_63) ;  /* 0x0000000000048947 */ /* 0x001fea0003800000 */
[----:B------:R0:W5:Y:S02]  /*4410*/  LDG.E.LTC128B R118, desc[UR44][R12.64+0x80] ;  /* 0x0000802c0c767981 */ /* 0x000164000c1e1920 */
.L_x_63:
[----:B------:R-:W-:Y:S05]  /*4420*/  BSYNC B1 ;  /* 0x0000000000017941 */ /* 0x000fea0003800000 */
.L_x_62:
[----:B-----5:R-:W-:Y:S01]  /*4430*/  FMUL R19, R118, R89 ;  /* 0x0000005976137220 */ /* 0x020fe20000400000 */
[----:B------:R-:W-:Y:S03]  /*4440*/  BSSY B1, `(.L_x_64) ;  /* 0x0000006000017945 */ /* 0x000fe60003800000 */
[----:B------:R-:W-:-:S05]  /*4450*/  FFMA R19, R74, R88, R19 ;  /* 0x000000584a137223 */ /* 0x000fca0000000013 */
[----:B------:R0:W-:Y:S01]  /*4460*/  @P0 STG.E desc[UR44][R20.64+0x80], R19 ;  /* 0x0000801314000986 */ /* 0x0001e2000c10192c */
[----:B------:R-:W-:-:S13]  /*4470*/  ISETP.GT.AND P0, PT, R3, 0x8, P1 ;  /* 0x000000080300780c */ /* 0x000fda0000f04270 */
[----:B0-----:R-:W-:Y:S05]  /*4480*/  @!P0 BRA `(.L_x_65) ;  /* 0x0000000000048947 */ /* 0x001fea0003800000 */
[----:B------:R0:W5:Y:S02]  /*4490*/  LDG.E.LTC128B R118, desc[UR44][R12.64+0x84] ;  /* 0x0000842c0c767981 */ /* 0x000164000c1e1920 */
.L_x_65:
[----:B------:R-:W-:Y:S05]  /*44a0*/  BSYNC B1 ;  /* 0x0000000000017941 */ /* 0x000fea0003800000 */
.L_x_64:
        /* <DEDUP_REMOVED lines=9> */
.L_x_67:
[----:B------:R-:W-:Y:S05]  /*4540*/  BSYNC B1 ;  /* 0x0000000000017941 */ /* 0x000fea0003800000 */
.L_x_66:
[----:B-----5:R-:W-:Y:S01]  /*4550*/  FMUL R19, R118, R89 ;  /* 0x0000005976137220 */ /* 0x020fe20000400000 */
[----:B------:R-:W-:Y:S01]  /*4560*/  ISETP.GT.AND P5, PT, R4, 0x29, PT ;  /* 0x000000290400780c */ /* 0x000fe20003fa4270 */
[----:B------:R-:W-:Y:S02]  /*4570*/  BSSY B1, `(.L_x_68) ;  /* 0x0000007000017945 */ /* 0x000fe40003800000 */
[----:B------:R-:W-:-:S05]  /*4580*/  FFMA R19, R76, R88, R19 ;  /* 0x000000584c137223 */ /* 0x000fca0000000013 */
[----:B------:R1:W-:Y:S01]  /*4590*/  @P0 STG.E desc[UR44][R14.64+0xa0], R19 ;  /* 0x0000a0130e000986 */ /* 0x0003e2000c10192c */
[----:B------:R-:W-:Y:S02]  /*45a0*/  ISETP.GT.AND P0, PT, R3, RZ, P5 ;  /* 0x000000ff0300720c */ /* 0x000fe40002f04270 */
[----:B-1----:R-:W-:-:S11]  /*45b0*/  P2R R19, PR, RZ, 0x20 ;  /* 0x00000020ff137803 */ /* 0x002fd60000000000 */
[----:B------:R-:W-:Y:S05]  /*45c0*/  @!P0 BRA `(.L_x_69) ;  /* 0x0000000000048947 */ /* 0x000fea0003800000 */
[----:B------:R1:W5:Y:S02]  /*45d0*/  LDG.E.LTC128B R118, desc[UR44][R8.64+0xa4] ;  /* 0x0000a42c08767981 */ /* 0x000364000c1e1920 */
.L_x_69:
[----:B------:R-:W-:Y:S05]  /*45e0*/  BSYNC B1 ;  /* 0x0000000000017941 */ /* 0x000fea0003800000 */
.L_x_68:
[----:B-----5:R-:W-:Y:S01]  /*45f0*/  FMUL R62, R118, R89 ;  /* 0x00000059763e7220 */ /* 0x020fe20000400000 */
[----:B------:R-:W-:Y:S03]  /*4600*/  BSSY B1, `(.L_x_70) ;  /* 0x0000006000017945 */ /* 0x000fe60003800000 */
[----:B------:R-:W-:-:S05]  /*4610*/  FFMA R77, R77, R88, R62 ;  /* 0x000000584d4d7223 */ /* 0x000fca000000003e */
[----:B------:R0:W-:Y:S01]  /*4620*/  @P0 STG.E desc[UR44][R14.64+0xa4], R77 ;  /* 0x0000a44d0e000986 */ /* 0x0001e2000c10192c */
[----:B------:R-:W-:-:S13]  /*4630*/  ISETP.GT.AND P0, PT, R3, 0x8, P1 ;  /* 0x000000080300780c */ /* 0x000fda0000f04270 */
[----:B0-----:R-:W-:Y:S05]  /*4640*/  @!P0 BRA `(.L_x_71) ;  /* 0x0000000000048947 */ /* 0x001fea0003800000 */
[----:B------:R0:W5:Y:S02]  /*4650*/  LDG.E.LTC128B R118, desc[UR44][R12.64+0xa0] ;  /* 0x0000a02c0c767981 */ /* 0x000164000c1e1920 */
.L_x_71:
[----:B------:R-:W-:Y:S05]  /*4660*/  BSYNC B1 ;  /* 0x0000000000017941 */ /* 0x000fea0003800000 */
.L_x_70:
[----:B-----5:R-:W-:Y:S01]  /*4670*/  FMUL R19, R118, R89 ;  /* 0x0000005976137220 */ /* 0x020fe20000400000 */
[----:B------:R-:W-:Y:S03]  /*4680*/  BSSY B1, `(.L_x_72) ;  /* 0x0000006000017945 */ /* 0x000fe60003800000 */
[----:B------:R-:W-:-:S05]  /*4690*/  FFMA R19, R78, R88, R19 ;  /* 0x000000584e137223 */ /* 0x000fca0000000013 */
[----:B------:R0:W-:Y:S01]  /*46a0*/  @P0 STG.E desc[UR44][R20.64+0xa0], R19 ;  /* 0x0000a01314000986 */ /* 0x0001e2000c10192c */
[----:B------:R-:W-:-:S13]  /*46b0*/  ISETP.GT.AND P0, PT, R3, 0x8, P5 ;  /* 0x000000080300780c */ /* 0x000fda0002f04270 */
[----:B0-----:R-:W-:Y:S05]  /*46c0*/  @!P0 BRA `(.L_x_73) ;  /* 0x0000000000048947 */ /* 0x001fea0003800000 */
[----:B------:R0:W5:Y:S02]  /*46d0*/  LDG.E.LTC128B R118, desc[UR44][R12.64+0xa4] ;  /* 0x0000a42c0c767981 */ /* 0x000164000c1e1920 */
.L_x_73:
[----:B------:R-:W-:Y:S05]  /*46e0*/  BSYNC B1 ;  /* 0x0000000000017941 */ /* 0x000fea0003800000 */
.L_x_72:
[----:B-----5:R-:W-:Y:S01]  /*46f0*/  FMUL R62, R118, R89 ;  /* 0x00000059763e7220 */ /* 0x020fe20000400000 */
[----:B------:R-:W-:Y:S01]  /*4700*/  ISETP.GT.AND P3, PT, R4, 0x30, PT ;  /* 0x000000300400780c */ /* 0x000fe20003f64270 */
[----:B------:R-:W-:Y:S02]  /*4710*/  BSSY B1, `(.L_x_74) ;  /* 0x0000006000017945 */ /* 0x000fe40003800000 */
[----:B------:R-:W-:-:S05]  /*4720*/  FFMA R79, R79, R88, R62 ;  /* 0x000000584f4f7223 */ /* 0x000fca000000003e */
[----:B------:R0:W-:Y:S01]  /*4730*/  @P0 STG.E desc[UR44][R20.64+0xa4], R79 ;  /* 0x0000a44f14000986 */ /* 0x0001e2000c10192c */
[----:B------:R-:W-:-:S13]  /*4740*/  ISETP.GT.AND P0, PT, R3, RZ, P3 ;  /* 0x000000ff0300720c */ /* 0x000fda0001f04270 */
[----:B0-----:R-:W-:Y:S05]  /*4750*/  @!P0 BRA `(.L_x_75) ;  /* 0x0000000000048947 */ /* 0x001fea0003800000 */
[----:B------:R0:W5:Y:S02]  /*4760*/  LDG.E.LTC128B R118, desc[UR44][R8.64+0xc0] ;  /* 0x0000c02c08767981 */ /* 0x000164000c1e1920 */
.L_x_75:
[----:B------:R-:W-:Y:S05]  /*4770*/  BSYNC B1 ;  /* 0x0000000000017941 */ /* 0x000fea0003800000 */
.L_x_74:
        /* <DEDUP_REMOVED lines=8> */
.L_x_77:
[----:B------:R-:W-:Y:S05]  /*4800*/  BSYNC B1 ;  /* 0x0000000000017941 */ /* 0x000fea0003800000 */
.L_x_76:
[----:B-----5:R-:W-:Y:S01]  /*4810*/  FMUL R62, R118, R89 ;  /* 0x00000059763e7220 */ /* 0x020fe20000400000 */
[----:B------:R-:W-:Y:S03]  /*4820*/  BSSY B1, `(.L_x_78) ;  /* 0x0000006000017945 */ /* 0x000fe60003800000 */
[----:B------:R-:W-:-:S05]  /*4830*/  FFMA R81, R81, R88, R62 ;  /* 0x0000005851517223 */ /* 0x000fca000000003e */
[----:B------:R0:W-:Y:S01]  /*4840*/  @P0 STG.E desc[UR44][R14.64+0xc4], R81 ;  /* 0x0000c4510e000986 */ /* 0x0001e2000c10192c */
[----:B------:R-:W-:-:S13]  /*4850*/  ISETP.GT.AND P0, PT, R3, 0x8, P3 ;  /* 0x000000080300780c */ /* 0x000fda0001f04270 */
[----:B0-----:R-:W-:Y:S05]  /*4860*/  @!P0 BRA `(.L_x_79) ;  /* 0x0000000000048947 */ /* 0x001fea0003800000 */
[----:B------:R0:W5:Y:S02]  /*4870*/  LDG.E.LTC128B R118, desc[UR44][R12.64+0xc0] ;  /* 0x0000c02c0c767981 */ /* 0x000164000c1e1920 */
.L_x_79:
[----:B------:R-:W-:Y:S05]  /*4880*/  BSYNC B1 ;  /* 0x0000000000017941 */ /* 0x000fea0003800000 */
.L_x_78:
[----:B-----5:R-:W-:Y:S01]  /*4890*/  FMUL R19, R118, R89 ;  /* 0x0000005976137220 */ /* 0x020fe20000400000 */
[----:B------:R-:W-:Y:S03]  /*48a0*/  BSSY B1, `(.L_x_80) ;  /* 0x0000006000017945 */ /* 0x000fe60003800000 */
[----:B------:R-:W-:-:S05]  /*48b0*/  FFMA R19, R82, R88, R19 ;  /* 0x0000005852137223 */ /* 0x000fca0000000013 */
[----:B------:R0:W-:Y:S01]  /*48c0*/  @P0 STG.E desc[UR44][R20.64+0xc0], R19 ;  /* 0x0000c01314000986 */ /* 0x0001e2000c10192c */
[----:B------:R-:W-:-:S13]  /*48d0*/  ISETP.GT.AND P0, PT, R3, 0x8, P2 ;  /* 0x000000080300780c */ /* 0x000fda0001704270 */
[----:B0-----:R-:W-:Y:S05]  /*48e0*/  @!P0 BRA `(.L_x_81) ;  /* 0x0000000000048947 */ /* 0x001fea0003800000 */
[----:B------:R0:W5:Y:S02]  /*48f0*/  LDG.E.LTC128B R118, desc[UR44][R12.64+0xc4] ;  /* 0x0000c42c0c767981 */ /* 0x000164000c1e1920 */
.L_x_81:
[----:B------:R-:W-:Y:S05]  /*4900*/  BSYNC B1 ;  /* 0x0000000000017941 */ /* 0x000fea0003800000 */
.L_x_80:
        /* <DEDUP_REMOVED lines=8> */
.L_x_83:
[----:B------:R-:W-:Y:S05]  /*4990*/  BSYNC B1 ;  /* 0x0000000000017941 */ /* 0x000fea0003800000 */
.L_x_82:
[----:B-----5:R-:W-:Y:S01]  /*49a0*/  FMUL R19, R118, R89 ;  /* 0x0000005976137220 */ /* 0x020fe20000400000 */
[----:B------:R-:W-:Y:S03]  /*49b0*/  BSSY B1, `(.L_x_84) ;  /* 0x000000d000017945 */ /* 0x000fe60003800000 */
[----:B------:R-:W-:-:S05]  /*49c0*/  FFMA R19, R84, R88, R19 ;  /* 0x0000005854137223 */ /* 0x000fca0000000013 */
[----:B------:R0:W-:Y:S01]  /*49d0*/  @P0 STG.E desc[UR44][R14.64+0xe0], R19 ;  /* 0x0000e0130e000986 */ /* 0x0001e2000c10192c */
[----:B------:R-:W-:-:S04]  /*49e0*/  IADD3 R64, P0, R101, R20, RZ ;  /* 0x0000001465407210 */ /* 0x000fc80007f1e0ff */
[----:B------:R-:W-:Y:S02]  /*49f0*/  IADD3.X R65, R5, R21, RZ, P0, !PT ;  /* 0x0000001505417210 */ /* 0x000fe400007fe4ff */
[----:B------:R-:W-:-:S05]  /*4a00*/  IADD3 R66, P0, R101, R20, RZ ;  /* 0x0000001465427210 */ /* 0x000fca0007f1e0ff */
[----:B------:R-:W-:Y:S01]  /*4a10*/  IMAD.X R67, R5, 0x1, R21, P0 ;  /* 0x0000000105437824 */ /* 0x000fe200000e0615 */
[----:B------:R-:W-:-:S05]  /*4a20*/  IADD3 R62, P0, R101, R14, RZ ;  /* 0x0000000e653e7210 */ /* 0x000fca0007f1e0ff */
[----:B------:R-:W-:Y:S01]  /*4a30*/  IMAD.X R63, R5, 0x1, R15, P0 ;  /* 0x00000001053f7824 */ /* 0x000fe200000e060f */
[----:B------:R-:W-:-:S04]  /*4a40*/  ISETP.GT.AND P0, PT, R4, 0x39, PT ;  /* 0x000000390400780c */ /* 0x000fc80003f04270 */
[----:B------:R-:W-:-:S13]  /*4a50*/  ISETP.GT.AND P4, PT, R3, RZ, P0 ;  /* 0x000000ff0300720c */ /* 0x000fda0000784270 */
[----:B0-----:R-:W-:Y:S05]  /*4a60*/  @!P4 BRA `(.L_x_85) ;  /* 0x000000000004c947 */ /* 0x001fea0003800000 */
[----:B------:R0:W5:Y:S02]  /*4a70*/  LDG.E.LTC128B R118, desc[UR44][R8.64+0xe4] ;  /* 0x0000e42c08767981 */ /* 0x000164000c1e1920 */
.L_x_85:
[----:B------:R-:W-:Y:S05]  /*4a80*/  BSYNC B1 ;  /* 0x0000000000017941 */ /* 0x000fea0003800000 */
.L_x_84:
[----:B-----5:R-:W-:Y:S01]  /*4a90*/  FMUL R4, R118, R89 ;  /* 0x0000005976047220 */ /* 0x020fe20000400000 */
[----:B------:R-:W-:Y:S03]  /*4aa0*/  BSSY B1, `(.L_x_86) ;  /* 0x0000006000017945 */ /* 0x000fe60003800000 */
[----:B------:R-:W-:-:S05]  /*4ab0*/  FFMA R85, R85, R88, R4 ;  /* 0x0000005855557223 */ /* 0x000fca0000000004 */
[----:B------:R0:W-:Y:S01]  /*4ac0*/  @P4 STG.E desc[UR44][R14.64+0xe4], R85 ;  /* 0x0000e4550e004986 */ /* 0x0001e2000c10192c */
[----:B------:R-:W-:-:S13]  /*4ad0*/  ISETP.GT.AND P4, PT, R3, 0x8, P1 ;  /* 0x000000080300780c */ /* 0x000fda0000f84270 */
[----:B0-----:R-:W-:Y:S05]  /*4ae0*/  @!P4 BRA `(.L_x_87) ;  /* 0x000000000004c947 */ /* 0x001fea0003800000 */
[----:B------:R0:W5:Y:S02]  /*4af0*/  LDG.E.LTC128B R118, desc[UR44][R12.64+0xe0] ;  /* 0x0000e02c0c767981 */ /* 0x000164000c1e1920 */
.L_x_87:
[----:B------:R-:W-:Y:S05]  /*4b00*/  BSYNC B1 ;  /* 0x0000000000017941 */ /* 0x000fea0003800000 */
.L_x_86:
[----:B-----5:R-:W-:Y:S01]  /*4b10*/  FMUL R5, R118, R89 ;  /* 0x0000005976057220 */ /* 0x020fe20000400000 */
[----:B------:R-:W-:Y:S03]  /*4b20*/  BSSY B1, `(.L_x_88) ;  /* 0x0000006000017945 */ /* 0x000fe60003800000 */
[----:B------:R-:W-:-:S05]  /*4b30*/  FFMA R5, R86, R88, R5 ;  /* 0x0000005856057223 */ /* 0x000fca0000000005 */
[----:B------:R0:W-:Y:S01]  /*4b40*/  @P4 STG.E desc[UR44][R20.64+0xe0], R5 ;  /* 0x0000e00514004986 */ /* 0x0001e2000c10192c */
[----:B------:R-:W-:-:S13]  /*4b50*/  ISETP.GT.AND P4, PT, R3, 0x8, P0 ;  /* 0x000000080300780c */ /* 0x000fda0000784270 */
[----:B0-----:R-:W-:Y:S05]  /*4b60*/  @!P4 BRA `(.L_x_89) ;  /* 0x000000000004c947 */ /* 0x001fea0003800000 */
[----:B------:R0:W5:Y:S02]  /*4b70*/  LDG.E.LTC128B R118, desc[UR44][R12.64+0xe4] ;  /* 0x0000e42c0c767981 */ /* 0x000164000c1e1920 */
.L_x_89:
[----:B------:R-:W-:Y:S05]  /*4b80*/  BSYNC B1 ;  /* 0x0000000000017941 */ /* 0x000fea0003800000 */
.L_x_88:
[----:B-----5:R-:W-:-:S04]  /*4b90*/  FMUL R4, R118, R89 ;  /* 0x0000005976047220 */ /* 0x020fc80000400000 */
[----:B------:R-:W-:-:S05]  /*4ba0*/  FFMA R87, R87, R88, R4 ;  /* 0x0000005857577223 */ /* 0x000fca0000000004 */
[----:B------:R0:W-:Y:S01]  /*4bb0*/  @P4 STG.E desc[UR44][R20.64+0xe4], R87 ;  /* 0x0000e45714004986 */ /* 0x0001e2000c10192c */
[----:B------:R-:W-:-:S13]  /*4bc0*/  ISETP.GT.AND P4, PT, R3, 0x80, P6 ;  /* 0x000000800300780c */ /* 0x000fda0003784270 */
[----:B------:R-:W2:Y:S01]  /*4bd0*/  @P4 LDG.E.LTC128B R118, desc[UR44][R58.64] ;  /* 0x0000002c3a764981 */ /* 0x000ea2000c1e1920 */
[----:B------:R-:W-:Y:S01]  /*4be0*/  BSSY B1, `(.L_x_90) ;  /* 0x0000008000017945 */ /* 0x000fe20003800000 */
[----:B--2---:R-:W-:-:S04]  /*4bf0*/  FMUL R5, R118, R89 ;  /* 0x0000005976057220 */ /* 0x004fc80000400000 */
[----:B------:R-:W-:-:S05]  /*4c00*/  FFMA R5, R24, R88, R5 ;  /* 0x0000005818057223 */ /* 0x000fca0000000005 */
[----:B------:R0:W-:Y:S01]  /*4c10*/  @P4 STG.E desc[UR44][R62.64], R5 ;  /* 0x000000053e004986 */ /* 0x0001e2000c10192c */
[----:B------:R-:W-:-:S04]  /*4c20*/  ISETP.NE.AND P4, PT, R117, RZ, PT ;  /* 0x000000ff7500720c */ /* 0x000fc80003f85270 */
[----:B------:R-:W-:-:S13]  /*4c30*/  ISETP.GT.AND P4, PT, R3, 0x80, P4 ;  /* 0x000000800300780c */ /* 0x000fda0002784270 */
[----:B0-----:R-:W-:Y:S05]  /*4c40*/  @!P4 BRA `(.L_x_91) ;  /* 0x000000000004c947 */ /* 0x001fea0003800000 */
[----:B------:R0:W5:Y:S02]  /*4c50*/  LDG.E.LTC128B R118, desc[UR44][R10.64+0x4] ;  /* 0x0000042c0a767981 */ /* 0x000164000c1e1920 */
.L_x_91:
[----:B------:R-:W-:Y:S05]  /*4c60*/  BSYNC B1 ;  /* 0x0000000000017941 */ /* 0x000fea0003800000 */
.L_x_90:
[----:B-----5:R-:W-:Y:S01]  /*4c70*/  FMUL R4, R118, R89 ;  /* 0x0000005976047220 */ /* 0x020fe20000400000 */
[----:B------:R-:W-:Y:S01]  /*4c80*/  @P4 IMAD.MOV.U32 R5, RZ, RZ, R63 ;  /* 0x000000ffff054224 */ /* 0x000fe200078e003f */
[----:B------:R-:W-:Y:S01]  /*4c90*/  ISETP.GT.AND P6, PT, R3, 0x88, P6 ;  /* 0x000000880300780c */ /* 0x000fe200037c4270 */
[----:B------:R-:W-:Y:S01]  /*4ca0*/  BSSY B1, `(.L_x_92) ;  /* 0x0000006000017945 */ /* 0x000fe20003800000 */
[----:B------:R-:W-:Y:S01]  /*4cb0*/  FFMA R25, R25, R88, R4 ;  /* 0x0000005819197223 */ /* 0x000fe20000000004 */
[----:B------:R-:W-:-:S05]  /*4cc0*/  @P4 IMAD.MOV.U32 R4, RZ, RZ, R62 ;  /* 0x000000ffff044224 */ /* 0x000fca00078e003e */
[----:B------:R2:W-:Y:S05]  /*4cd0*/  @P4 STG.E desc[UR44][R4.64+0x4], R25 ;  /* 0x0000041904004986 */ /* 0x0005ea000c10192c */
[----:B------:R-:W-:Y:S05]  /*4ce0*/  @!P6 BRA `(.L_x_93) ;  /* 0x000000000004e947 */ /* 0x000fea0003800000 */
[----:B------:R0:W5:Y:S02]  /*4cf0*/  LDG.E.LTC128B R118, desc[UR44][R60.64] ;  /* 0x0000002c3c767981 */ /* 0x000164000c1e1920 */
.L_x_93:
[----:B------:R-:W-:Y:S05]  /*4d00*/  BSYNC B1 ;  /* 0x0000000000017941 */ /* 0x000fea0003800000 */
.L_x_92:
[----:B--2--5:R-:W-:Y:S01]  /*4d10*/  FMUL R5, R118, R89 ;  /* 0x0000005976057220 */ /* 0x024fe20000400000 */
[----:B------:R-:W-:Y:S01]  /*4d20*/  ISETP.NE.AND P4, PT, R117, RZ, PT ;  /* 0x000000ff7500720c */ /* 0x000fe20003f85270 */
[----:B------:R-:W-:Y:S02]  /*4d30*/  BSSY B1, `(.L_x_94) ;  /* 0x0000006000017945 */ /* 0x000fe40003800000 */
[----:B------:R-:W-:Y:S01]  /*4d40*/  FFMA R5, R26, R88, R5 ;  /* 0x000000581a057223 */ /* 0x000fe20000000005 */
[----:B------:R-:W-:-:S04]  /*4d50*/  ISETP.GT.AND P4, PT, R3, 0x88, P4 ;  /* 0x000000880300780c */ /* 0x000fc80002784270 */
[----:B------:R2:W-:Y:S09]  /*4d60*/  @P6 STG.E desc[UR44][R64.64], R5 ;  /* 0x0000000540006986 */ /* 0x0005f2000c10192c */
[----:B------:R-:W-:Y:S05]  /*4d70*/  @!P4 BRA `(.L_x_95) ;  /* 0x000000000004c947 */ /* 0x000fea0003800000 */
[----:B------:R0:W5:Y:S02]  /*4d80*/  LDG.E.LTC128B R118, desc[UR44][R56.64+0x4] ;  /* 0x0000042c38767981 */ /* 0x000164000c1e1920 */
.L_x_95:
[----:B------:R-:W-:Y:S05]  /*4d90*/  BSYNC B1 ;  /* 0x0000000000017941 */ /* 0x000fea0003800000 */
.L_x_94:
[----:B-----5:R-:W-:Y:S01]  /*4da0*/  FMUL R4, R118, R89 ;  /* 0x0000005976047220 */ /* 0x020fe20000400000 */
[----:B------:R-:W-:Y:S01]  /*4db0*/  ISETP.NE.AND P6, PT, R119, RZ, PT ;  /* 0x000000ff7700720c */ /* 0x000fe20003fc5270 */
[----:B------:R-:W-:Y:S02]  /*4dc0*/  BSSY B1, `(.L_x_96) ;  /* 0x0000006000017945 */ /* 0x000fe40003800000 */
[----:B------:R-:W-:-:S05]  /*4dd0*/  FFMA R27, R27, R88, R4 ;  /* 0x000000581b1b7223 */ /* 0x000fca0000000004 */
[----:B------:R0:W-:Y:S01]  /*4de0*/  @P4 STG.E desc[UR44][R66.64+0x4], R27 ;  /* 0x0000041b42004986 */ /* 0x0001e2000c10192c */
[----:B------:R-:W-:-:S13]  /*4df0*/  ISETP.GT.AND P4, PT, R3, 0x80, P6 ;  /* 0x000000800300780c */ /* 0x000fda0003784270 */
[----:B0-----:R-:W-:Y:S05]  /*4e00*/  @!P4 BRA `(.L_x_97) ;  /* 0x000000000004c947 */ /* 0x001fea0003800000 */
[----:B------:R0:W5:Y:S02]  /*4e10*/  LDG.E.LTC128B R118, desc[UR44][R10.64+0x20] ;  /* 0x0000202c0a767981 */ /* 0x000164000c1e1920 */
.L_x_97:
[----:B------:R-:W-:Y:S05]  /*4e20*/  BSYNC B1 ;  /* 0x0000000000017941 */ /* 0x000fea0003800000 */
.L_x_96:
[----:B--2--5:R-:W-:Y:S01]  /*4e30*/  FMUL R5, R118, R89 ;  /* 0x0000005976057220 */ /* 0x024fe20000400000 */
[----:B------:R-:W-:Y:S01]  /*4e40*/  @P4 IMAD.MOV.U32 R4, RZ, RZ, R62 ;  /* 0x000000ffff044224 */ /* 0x000fe200078e003e */
[----:B------:R-:W-:Y:S01]  /*4e50*/  ISETP.NE.AND P6, PT, R120, RZ, PT ;  /* 0x000000ff7800720c */ /* 0x000fe20003fc5270 */
[----:B------:R-:W-:Y:S01]  /*4e60*/  BSSY B1, `(.L_x_98) ;  /* 0x0000007000017945 */ /* 0x000fe20003800000 */
[----:B-1-34-:R-:W-:Y:S01]  /*4e70*/  FFMA R9, R28, R88, R5 ;  /* 0x000000581c097223 */ /* 0x01afe20000000005 */
[----:B------:R-:W-:-:S05]  /*4e80*/  @P4 IMAD.MOV.U32 R5, RZ, RZ, R63 ;  /* 0x000000ffff054224 */ /* 0x000fca00078e003f */
[----:B------:R1:W-:Y:S01]  /*4e90*/  @P4 STG.E desc[UR44][R4.64+0x20], R9 ;  /* 0x0000200904004986 */ /* 0x0003e2000c10192c */
[----:B------:R-:W-:-:S13]  /*4ea0*/  ISETP.GT.AND P4, PT, R3, 0x80, P6 ;  /* 0x000000800300780c */ /* 0x000fda0003784270 */
[----:B-1----:R-:W-:Y:S05]  /*4eb0*/  @!P4 BRA `(.L_x_99) ;  /* 0x000000000004c947 */ /* 0x002fea0003800000 */
[----:B------:R1:W5:Y:S02]  /*4ec0*/  LDG.E.LTC128B R118, desc[UR44][R10.64+0x24] ;  /* 0x0000242c0a767981 */ /* 0x000364000c1e1920 */
.L_x_99:
[----:B------:R-:W-:Y:S05]  /*4ed0*/  BSYNC B1 ;  /* 0x0000000000017941 */ /* 0x000fea0003800000 */
.L_x_98:
[----:B-----5:R-:W-:Y:S01]  /*4ee0*/  FMUL R4, R118, R89 ;  /* 0x0000005976047220 */ /* 0x020fe20000400000 */
[----:B------:R-:W-:Y:S01]  /*4ef0*/  @P4 MOV R5, R63 ;  /* 0x0000003f00054202 */ /* 0x000fe20000000f00 */
[----:B------:R-:W-:Y:S02]  /*4f00*/  BSSY B1, `(.L_x_100) ;  /* 0x0000008000017945 */ /* 0x000fe40003800000 */
[----:B------:R-:W-:Y:S01]  /*4f10*/  FFMA R29, R29, R88, R4 ;  /* 0x000000581d1d7223 */ /* 0x000fe20000000004 */
[----:B------:R-:W-:-:S05]  /*4f20*/  @P4 IMAD.MOV.U32 R4, RZ, RZ, R62 ;  /* 0x000000ffff044224 */ /* 0x000fca00078e003e */
[----:B------:R2:W-:Y:S01]  /*4f30*/  @P4 STG.E desc[UR44][R4.64+0x24], R29 ;  /* 0x0000241d04004986 */ /* 0x0005e2000c10192c */
[----:B------:R-:W-:-:S04]  /*4f40*/  ISETP.NE.AND P4, PT, R119, RZ, PT ;  /* 0x000000ff7700720c */ /* 0x000fc80003f85270 */
[----:B------:R-:W-:-:S13]  /*4f50*/  ISETP.GT.AND P4, PT, R3, 0x88, P4 ;  /* 0x000000880300780c */ /* 0x000fda0002784270 */
[----:B--2---:R-:W-:Y:S05]  /*4f60*/  @!P4 BRA `(.L_x_101) ;  /* 0x000000000004c947 */ /* 0x004fea0003800000 */
[----:B------:R2:W5:Y:S02]  /*4f70*/  LDG.E.LTC128B R118, desc[UR44][R56.64+0x20] ;  /* 0x0000202c38767981 */ /* 0x000564000c1e1920 */
.L_x_101:
[----:B------:R-:W-:Y:S05]  /*4f80*/  BSYNC B1 ;  /* 0x0000000000017941 */ /* 0x000fea0003800000 */
.L_x_100:
[----:B-----5:R-:W-:Y:S01]  /*4f90*/  FMUL R5, R118, R89 ;  /* 0x0000005976057220 */ /* 0x020fe20000400000 */
[----:B------:R-:W-:Y:S03]  /*4fa0*/  BSSY B1, `(.L_x_102) ;  /* 0x0000006000017945 */ /* 0x000fe60003800000 */
[----:B------:R-:W-:-:S05]  /*4fb0*/  FFMA R5, R30, R88, R5 ;  /* 0x000000581e057223 */ /* 0x000fca0000000005 */
[----:B------:R3:W-:Y:S01]  /*4fc0*/  @P4 STG.E desc[UR44][R6.64+0x20], R5 ;  /* 0x0000200506004986 */ /* 0x0007e2000c10192c */
[----:B------:R-:W-:-:S13]  /*4fd0*/  ISETP.GT.AND P4, PT, R3, 0x88, P6 ;  /* 0x000000880300780c */ /* 0x000fda0003784270 */
[----:B---3--:R-:W-:Y:S05]  /*4fe0*/  @!P4 BRA `(.L_x_103) ;  /* 0x000000000004c947 */ /* 0x008fea0003800000 */
[----:B------:R3:W5:Y:S02]  /*4ff0*/  LDG.E.LTC128B R118, desc[UR44][R56.64+0x24] ;  /* 0x0000242c38767981 */ /* 0x000764000c1e1920 */
.L_x_103:
[----:B------:R-:W-:Y:S05]  /*5000*/  BSYNC B1 ;  /* 0x0000000000017941 */ /* 0x000fea0003800000 */
.L_x_102:
[----:B-----5:R-:W-:Y:S01]  /*5010*/  FMUL R4, R118, R89 ;  /* 0x0000005976047220 */ /* 0x020fe20000400000 */
[----:B------:R-:W-:Y:S01]  /*5020*/  @P4 IMAD.MOV.U32 R5, RZ, RZ, R7 ;  /* 0x000000ffff054224 */ /* 0x000fe200078e0007 */
[----:B------:R-:W-:Y:S01]  /*5030*/  ISETP.NE.AND P6, PT, R112, RZ, PT ;  /* 0x000000ff7000720c */ /* 0x000fe20003fc5270 */
[----:B------:R-:W-:Y:S01]  /*5040*/  BSSY B1, `(.L_x_104) ;  /* 0x0000007000017945 */ /* 0x000fe20003800000 */
[----:B------:R-:W-:Y:S01]  /*5050*/  FFMA R31, R31, R88, R4 ;  /* 0x000000581f1f7223 */ /* 0x000fe20000000004 */
[----:B------:R-:W-:-:S05]  /*5060*/  @P4 IMAD.MOV.U32 R4, RZ, RZ, R6 ;  /* 0x000000ffff044224 */ /* 0x000fca00078e0006 */
[----:B------:R4:W-:Y:S01]  /*5070*/  @P4 STG.E desc[UR44][R4.64+0x24], R31 ;  /* 0x0000241f04004986 */ /* 0x0009e2000c10192c */
[----:B------:R-:W-:-:S13]  /*5080*/  ISETP.GT.AND P4, PT, R3, 0x80, P6 ;  /* 0x000000800300780c */ /* 0x000fda0003784270 */
[----:B----4-:R-:W-:Y:S05]  /*5090*/  @!P4 BRA `(.L_x_105) ;  /* 0x000000000004c947 */ /* 0x010fea0003800000 */
[----:B------:R4:W5:Y:S02]  /*50a0*/  LDG.E.LTC128B R118, desc[UR44][R10.64+0x40] ;  /* 0x0000402c0a767981 */ /* 0x000964000c1e1920 */
.L_x_105:
[----:B------:R-:W-:Y:S05]  /*50b0*/  BSYNC B1 ;  /* 0x0000000000017941 */ /* 0x000fea0003800000 */
.L_x_104:
        /* <DEDUP_REMOVED lines=8> */
[----:B0-----:R-:W-:Y:S05]  /*5140*/  @!P4 BRA `(.L_x_107) ;  /* 0x000000000004c947 */ /* 0x001fea0003800000 */
[----:B------:R0:W5:Y:S02]  /*5150*/  LDG.E.LTC128B R118, desc[UR44][R10.64+0x44] ;  /* 0x0000442c0a767981 */ /* 0x000164000c1e1920 */
.L_x_107:
[----:B------:R-:W-:Y:S05]  /*5160*/  BSYNC B1 ;  /* 0x0000000000017941 */ /* 0x000fea0003800000 */
.L_x_106:
[----:B-----5:R-:W-:Y:S01]  /*5170*/  FMUL R4, R118, R89 ;  /* 0x0000005976047220 */ /* 0x020fe20000400000 */
[----:B------:R-:W-:Y:S01]  /*5180*/  @P4 IMAD.MOV.U32 R5, RZ, RZ, R63 ;  /* 0x000000ffff054224 */ /* 0x000fe200078e003f */
[----:B------:R-:W-:Y:S02]  /*5190*/  BSSY B1, `(.L_x_108) ;  /* 0x0000008000017945 */ /* 0x000fe40003800000 */
[----:B------:R-:W-:Y:S01]  /*51a0*/  FFMA R33, R33, R88, R4 ;  /* 0x0000005821217223 */ /* 0x000fe20000000004 */
[----:B------:R-:W-:-:S05]  /*51b0*/  @P4 IMAD.MOV.U32 R4, RZ, RZ, R62 ;  /* 0x000000ffff044224 */ /* 0x000fca00078e003e */
[----:B------:R0:W-:Y:S01]  /*51c0*/  @P4 STG.E desc[UR44][R4.64+0x44], R33 ;  /* 0x0000442104004986 */ /* 0x0001e2000c10192c */
[----:B------:R-:W-:-:S04]  /*51d0*/  ISETP.NE.AND P4, PT, R112, RZ, PT ;  /* 0x000000ff7000720c */ /* 0x000fc80003f85270 */
[----:B------:R-:W-:-:S13]  /*51e0*/  ISETP.GT.AND P4, PT, R3, 0x88, P4 ;  /* 0x000000880300780c */ /* 0x000fda0002784270 */
[----:B0-----:R-:W-:Y:S05]  /*51f0*/  @!P4 BRA `(.L_x_109) ;  /* 0x000000000004c947 */ /* 0x001fea0003800000 */
[----:B------:R0:W5:Y:S02]  /*5200*/  LDG.E.LTC128B R118, desc[UR44][R56.64+0x40] ;  /* 0x0000402c38767981 */ /* 0x000164000c1e1920 */
.L_x_109:
[----:B------:R-:W-:Y:S05]  /*5210*/  BSYNC B1 ;  /* 0x0000000000017941 */ /* 0x000fea0003800000 */
.L_x_108:
[----:B-----5:R-:W-:Y:S01]  /*5220*/  FMUL R5, R118, R89 ;  /* 0x0000005976057220 */ /* 0x020fe20000400000 */
[----:B------:R-:W-:Y:S01]  /*5230*/  @P4 MOV R4, R6 ;  /* 0x0000000600044202 */ /* 0x000fe20000000f00 */
[----:B------:R-:W-:Y:S02]  /*5240*/  BSSY B1, `(.L_x_110) ;  /* 0x0000007000017945 */ /* 0x000fe40003800000 */
[----:B------:R-:W-:Y:S01]  /*5250*/  FFMA R9, R34, R88, R5 ;  /* 0x0000005822097223 */ /* 0x000fe20000000005 */
[----:B------:R-:W-:-:S05]  /*5260*/  @P4 IMAD.MOV.U32 R5, RZ, RZ, R7 ;  /* 0x000000ffff054224 */ /* 0x000fca00078e0007 */
[----:B------:R0:W-:Y:S01]  /*5270*/  @P4 STG.E desc[UR44][R4.64+0x40], R9 ;  /* 0x0000400904004986 */ /* 0x0001e2000c10192c */
[----:B------:R-:W-:-:S13]  /*5280*/  ISETP.GT.AND P4, PT, R3, 0x88, P6 ;  /* 0x000000880300780c */ /* 0x000fda0003784270 */
[----:B0-----:R-:W-:Y:S05]  /*5290*/  @!P4 BRA `(.L_x_111) ;  /* 0x000000000004c947 */ /* 0x001fea0003800000 */
[----:B------:R0:W5:Y:S02]  /*52a0*/  LDG.E.LTC128B R118, desc[UR44][R56.64+0x44] ;  /* 0x0000442c38767981 */ /* 0x000164000c1e1920 */
.L_x_111:
[----:B------:R-:W-:Y:S05]  /*52b0*/  BSYNC B1 ;  /* 0x0000000000017941 */ /* 0x000fea0003800000 */
.L_x_110:
        /* <DEDUP_REMOVED lines=10> */
.L_x_113:
[----:B------:R-:W-:Y:S05]  /*5360*/  BSYNC B1 ;  /* 0x0000000000017941 */ /* 0x000fea0003800000 */
.L_x_112:
        /* <DEDUP_REMOVED lines=10> */
.L_x_115:
[----:B------:R-:W-:Y:S05]  /*5410*/  BSYNC B1 ;  /* 0x0000000000017941 */ /* 0x000fea0003800000 */
.L_x_114:
        /* <DEDUP_REMOVED lines=10> */
.L_x_117:
[----:B------:R-:W-:Y:S05]  /*54c0*/  BSYNC B1 ;  /* 0x0000000000017941 */ /* 0x000fea0003800000 */
.L_x_116:
[----:B-----5:R-:W-:Y:S01]  /*54d0*/  FMUL R5, R118, R89 ;  /* 0x0000005976057220 */ /* 0x020fe20000400000 */
[----:B------:R-:W-:Y:S01]  /*54e0*/  @P4 IMAD.MOV.U32 R4, RZ, RZ, R6 ;  /* 0x000000ffff044224 */ /* 0x000fe200078e0006 */
[----:B------:R-:W-:Y:S02]  /*54f0*/  BSSY B1, `(.L_x_118) ;  /* 0x0000007000017945 */ /* 0x000fe40003800000 */
[----:B------:R-:W-:Y:S01]  /*5500*/  FFMA R9, R38, R88, R5 ;  /* 0x0000005826097223 */ /* 0x000fe20000000005 */
[----:B------:R-:W-:-:S05]  /*5510*/  @P4 IMAD.MOV.U32 R5, RZ, RZ, R7 ;  /* 0x000000ffff054224 */ /* 0x000fca00078e0007 */
[----:B------:R0:W-:Y:S01]  /*5520*/  @P4 STG.E desc[UR44][R4.64+0x60], R9 ;  /* 0x0000600904004986 */ /* 0x0001e2000c10192c */
[----:B------:R-:W-:-:S13]  /*5530*/  ISETP.GT.AND P4, PT, R3, 0x88, P6 ;  /* 0x000000880300780c */ /* 0x000fda0003784270 */
[----:B0-----:R-:W-:Y:S05]  /*5540*/  @!P4 BRA `(.L_x_119) ;  /* 0x000000000004c947 */ /* 0x001fea0003800000 */
[----:B------:R0:W5:Y:S02]  /*5550*/  LDG.E.LTC128B R118, desc[UR44][R56.64+0x64] ;  /* 0x0000642c38767981 */ /* 0x000164000c1e1920 */
.L_x_119:
[----:B------:R-:W-:Y:S05]  /*5560*/  BSYNC B1 ;  /* 0x0000000000017941 */ /* 0x000fea0003800000 */
.L_x_118:
        /* <DEDUP_REMOVED lines=10> */
.L_x_121:
[----:B------:R-:W-:Y:S05]  /*5610*/  BSYNC B1 ;  /* 0x0000000000017941 */ /* 0x000fea0003800000 */
.L_x_120:
        /* <DEDUP_REMOVED lines=10> */
.L_x_123:
[----:B------:R-:W-:Y:S05]  /*56c0*/  BSYNC B1 ;  /* 0x0000000000017941 */ /* 0x000fea0003800000 */
.L_x_122:
[----:B-----5:R-:W-:Y:S01]  /*56d0*/  FMUL R4, R118, R89 ;  /* 0x0000005976047220 */ /* 0x020fe20000400000 */
[----:B------:R-:W-:Y:S01]  /*56e0*/  @P4 IMAD.MOV.U32 R5, RZ, RZ, R63 ;  /* 0x000000ffff054224 */ /* 0x000fe200078e003f */
[----:B------:R-:W-:Y:S02]  /*56f0*/  BSSY B1, `(.L_x_124) ;  /* 0x0000008000017945 */ /* 0x000fe40003800000 */
[----:B------:R-:W-:Y:S01]  /*5700*/  FFMA R41, R41, R88, R4 ;  /* 0x0000005829297223 */ /* 0x000fe20000000004 */
[----:B------:R-:W-:-:S05]  /*5710*/  @P4 MOV R4, R62 ;  /* 0x0000003e00044202 */ /* 0x000fca0000000f00 */
[----:B------:R0:W-:Y:S01]  /*5720*/  @P4 STG.E desc[UR44][R4.64+0x84], R41 ;  /* 0x0000842904004986 */ /* 0x0001e2000c10192c */
[----:B------:R-:W-:-:S04]  /*5730*/  ISETP.NE.AND P4, PT, R68, RZ, PT ;  /* 0x000000ff4400720c */ /* 0x000fc80003f85270 */
[----:B------:R-:W-:-:S13]  /*5740*/  ISETP.GT.AND P4, PT, R3, 0x88, P4 ;  /* 0x000000880300780c */ /* 0x000fda0002784270 */
[----:B0-----:R-:W-:Y:S05]  /*5750*/  @!P4 BRA `(.L_x_125) ;  /* 0x000000000004c947 */ /* 0x001fea0003800000 */
[----:B------:R0:W5:Y:S02]  /*5760*/  LDG.E.LTC128B R118, desc[UR44][R56.64+0x80] ;  /* 0x0000802c38767981 */ /* 0x000164000c1e1920 */
.L_x_125:
[----:B------:R-:W-:Y:S05]  /*5770*/  BSYNC B1 ;  /* 0x0000000000017941 */ /* 0x000fea0003800000 */
.L_x_124:
        /* <DEDUP_REMOVED lines=9> */
.L_x_127:
[----:B------:R-:W-:Y:S05]  /*5810*/  BSYNC B1 ;  /* 0x0000000000017941 */ /* 0x000fea0003800000 */
.L_x_126:
        /* <DEDUP_REMOVED lines=10> */
.L_x_129:
[----:B------:R-:W-:Y:S05]  /*58c0*/  BSYNC B1 ;  /* 0x0000000000017941 */ /* 0x000fea0003800000 */
.L_x_128:
[----:B-----5:R-:W-:Y:S01]  /*58d0*/  FMUL R5, R118, R89 ;  /* 0x0000005976057220 */ /* 0x020fe20000400000 */
[----:B------:R-:W-:Y:S01]  /*58e0*/  @P4 IMAD.MOV.U32 R4, RZ, RZ, R62 ;  /* 0x000000ffff044224 */ /* 0x000fe200078e003e */
[----:B------:R-:W-:Y:S02]  /*58f0*/  BSSY B1, `(.L_x_130) ;  /* 0x0000007000017945 */ /* 0x000fe40003800000 */
[----:B------:R-:W-:Y:S01]  /*5900*/  FFMA R9, R44, R88, R5 ;  /* 0x000000582c097223 */ /* 0x000fe20000000005 */
[----:B------:R-:W-:-:S05]  /*5910*/  @P4 MOV R5, R63 ;  /* 0x0000003f00054202 */ /* 0x000fca0000000f00 */
[----:B------:R0:W-:Y:S01]  /*5920*/  @P4 STG.E desc[UR44][R4.64+0xa0], R9 ;  /* 0x0000a00904004986 */ /* 0x0001e2000c10192c */
[----:B------:R-:W-:-:S13]  /*5930*/  ISETP.GT.AND P4, PT, R3, 0x80, P5 ;  /* 0x000000800300780c */ /* 0x000fda0002f84270 */
[----:B0-----:R-:W-:Y:S05]  /*5940*/  @!P4 BRA `(.L_x_131) ;  /* 0x000000000004c947 */ /* 0x001fea0003800000 */
[----:B------:R0:W5:Y:S02]  /*5950*/  LDG.E.LTC128B R118, desc[UR44][R10.64+0xa4] ;  /* 0x0000a42c0a767981 */ /* 0x000164000c1e1920 */
.L_x_131:
[----:B------:R-:W-:Y:S05]  /*5960*/  BSYNC B1 ;  /* 0x0000000000017941 */ /* 0x000fea0003800000 */
.L_x_130:
        /* <DEDUP_REMOVED lines=9> */
.L_x_133:
[----:B------:R-:W-:Y:S05]  /*5a00*/  BSYNC B1 ;  /* 0x0000000000017941 */ /* 0x000fea0003800000 */
.L_x_132:
        /* <DEDUP_REMOVED lines=9> */
.L_x_135:
[----:B------:R-:W-:Y:S05]  /*5aa0*/  BSYNC B1 ;  /* 0x0000000000017941 */ /* 0x000fea0003800000 */
.L_x_134:
[----:B0----5:R-:W-:Y:S01]  /*5ab0*/  FMUL R4, R118, R89 ;  /* 0x0000005976047220 */ /* 0x021fe20000400000 */
        /* <DEDUP_REMOVED lines=8> */
.L_x_137:
[----:B------:R-:W-:Y:S05]  /*5b40*/  BSYNC B1 ;  /* 0x0000000000017941 */ /* 0x000fea0003800000 */
.L_x_136:
[----:B0----5:R-:W-:Y:S01]  /*5b50*/  FMUL R5, R118, R89 ;  /* 0x0000005976057220 */ /* 0x021fe20000400000 */
[----:B------:R-:W-:Y:S01]  /*5b60*/  @P4 MOV R4, R62 ;  /* 0x0000003e00044202 */ /* 0x000fe20000000f00 */
[----:B------:R-:W-:Y:S01]  /*5b70*/  BSSY B1, `(.L_x_138) ;  /* 0x0000007000017945 */ /* 0x000fe20003800000 */
[----:B------:R-:W-:Y:S01]  /*5b80*/  ISETP.GT.AND P5, PT, R3, 0x80, P2 ;  /* 0x000000800300780c */ /* 0x000fe200017a4270 */
[----:B------:R-:W-:Y:S01]  /*5b90*/  FFMA R9, R48, R88, R5 ;  /* 0x0000005830097223 */ /* 0x000fe20000000005 */
[----:B------:R-:W-:-:S05]  /*5ba0*/  @P4 IMAD.MOV.U32 R5, RZ, RZ, R63 ;  /* 0x000000ffff054224 */ /* 0x000fca00078e003f */
[----:B------:R0:W-:Y:S06]  /*5bb0*/  @P4 STG.E desc[UR44][R4.64+0xc0], R9 ;  /* 0x0000c00904004986 */ /* 0x0001ec000c10192c */
[----:B------:R-:W-:Y:S05]  /*5bc0*/  @!P5 BRA `(.L_x_139) ;  /* 0x000000000004d947 */ /* 0x000fea0003800000 */
[----:B------:R0:W5:Y:S02]  /*5bd0*/  LDG.E.LTC128B R118, desc[UR44][R10.64+0xc4] ;  /* 0x0000c42c0a767981 */ /* 0x000164000c1e1920 */
.L_x_139:
[----:B------:R-:W-:Y:S05]  /*5be0*/  BSYNC B1 ;  /* 0x0000000000017941 */ /* 0x000fea0003800000 */
.L_x_138:
        /* <DEDUP_REMOVED lines=9> */
.L_x_141:
[----:B------:R-:W-:Y:S05]  /*5c80*/  BSYNC B1 ;  /* 0x0000000000017941 */ /* 0x000fea0003800000 */
.L_x_140:
        /* <DEDUP_REMOVED lines=9> */
.L_x_143:
[----:B------:R-:W-:Y:S05]  /*5d20*/  BSYNC B1 ;  /* 0x0000000000017941 */ /* 0x000fea0003800000 */
.L_x_142:
        /* <DEDUP_REMOVED lines=9> */
.L_x_145:
[----:B------:R-:W-:Y:S05]  /*5dc0*/  BSYNC B1 ;  /* 0x0000000000017941 */ /* 0x000fea0003800000 */
.L_x_144:
        /* <DEDUP_REMOVED lines=9> */
.L_x_147:
[----:B------:R-:W-:Y:S05]  /*5e60*/  BSYNC B1 ;  /* 0x0000000000017941 */ /* 0x000fea0003800000 */
.L_x_146:
[----:B0----5:R-:W-:Y:S01]  /*5e70*/  FMUL R4, R118, R89 ;  /* 0x0000005976047220 */ /* 0x021fe20000400000 */
[----:B------:R-:W-:Y:S01]  /*5e80*/  ISETP.GT.AND P1, PT, R3, 0x88, P1 ;  /* 0x000000880300780c */ /* 0x000fe20000f24270 */
[----:B------:R-:W-:Y:S02]  /*5e90*/  BSSY B1, `(.L_x_148) ;  /* 0x0000005000017945 */ /* 0x000fe40003800000 */
[----:B------:R-:W-:-:S05]  /*5ea0*/  FFMA R53, R53, R88, R4 ;  /* 0x0000005835357223 */ /* 0x000fca0000000004 */
[----:B------:R0:W-:Y:S05]  /*5eb0*/  @P2 STG.E desc[UR44][R62.64+0xe4], R53 ;  /* 0x0000e4353e002986 */ /* 0x0001ea000c10192c */
[----:B------:R-:W-:Y:S05]  /*5ec0*/  @!P1 BRA `(.L_x_149) ;  /* 0x0000000000049947 */ /* 0x000fea0003800000 */
[----:B------:R0:W5:Y:S02]  /*5ed0*/  LDG.E.LTC128B R118, desc[UR44][R56.64+0xe0] ;  /* 0x0000e02c38767981 */ /* 0x000164000c1e1920 */
.L_x_149:
[----:B------:R-:W-:Y:S05]  /*5ee0*/  BSYNC B1 ;  /* 0x0000000000017941 */ /* 0x000fea0003800000 */
.L_x_148:
        /* <DEDUP_REMOVED lines=9> */
.L_x_151:
[----:B------:R-:W-:Y:S05]  /*5f80*/  BSYNC B1 ;  /* 0x0000000000017941 */ /* 0x000fea0003800000 */
.L_x_150:
[----:B-----5:R-:W-:-:S04]  /*5f90*/  FMUL R118, R118, R89 ;  /* 0x0000005976767220 */ /* 0x020fc80000400000 */
[----:B------:R-:W-:Y:S01]  /*5fa0*/  FFMA R55, R55, R88, R118 ;  /* 0x0000005837377223 */ /* 0x000fe20000000076 */
[----:B------:R-:W-:Y:S06]  /*5fb0*/  @!P0 BRA `(.L_x_152) ;  /* 0x00000010007c8947 */ /* 0x000fec0003800000 */
[----:B------:R0:W-:Y:S01]  /*5fc0*/  STG.E desc[UR44][R6.64+0xe4], R55 ;  /* 0x0000e43706007986 */ /* 0x0001e2000c10192c */
[----:B------:R-:W-:Y:S05]  /*5fd0*/  BRA `(.L_x_152) ;  /* 0x0000001000747947 */ /* 0x000fea0003800000 */
.L_x_29:
[----:B------:R-:W-:Y:S01]  /*5fe0*/  ULDC.64 UR4, c[0x0][0x5c0] ;  /* 0x0001700000047ab9 */ /* 0x000fe20000000a00 */
[----:B------:R-:W-:Y:S01]  /*5ff0*/  ISETP.GT.AND P4, PT, R4, 0x1, PT ;  /* 0x000000010400780c */ /* 0x000fe20003f84270 */
[-C--:B------:R-:W-:Y:S01]  /*6000*/  FMUL R5, R56, R88.reuse ;  /* 0x0000005838057220 */ /* 0x080fe20000400000 */
[----:B------:R-:W-:Y:S01]  /*6010*/  LEA R8, P1, R12, UR4, 0x2 ;  /* 0x000000040c087c11 */ /* 0x000fe2000f8210ff */
[-C--:B------:R-:W-:Y:S01]  /*6020*/  FMUL R57, R57, R88.reuse ;  /* 0x0000005839397220 */ /* 0x080fe20000400000 */
[----:B------:R-:W-:Y:S01]  /*6030*/  SHF.L.U64.HI R7, R90, 0x2, R93 ;  /* 0x000000025a077819 */ /* 0x000fe2000001025d */
[----:B------:R-:W-:Y:S01]  /*6040*/  IMAD.SHL.U32 R101, R91, 0x4, RZ ;  /* 0x000000045b657824 */ /* 0x000fe200078e00ff */
[----:B------:R-:W-:Y:S01]  /*6050*/  LEA.HI.X R9, R12, UR5, R15, 0x2, P1 ;  /* 0x000000050c097c11 */ /* 0x000fe200088f140f */
[----:B------:R-:W-:Y:S01]  /*6060*/  IMAD.SHL.U32 R15, R90, 0x4, RZ ;  /* 0x000000045a0f7824 */ /* 0x000fe200078e00ff */
[----:B------:R-:W-:Y:S01]  /*6070*/  ISETP.GT.AND P1, PT, R3, RZ, P4 ;  /* 0x000000ff0300720c */ /* 0x000fe20002724270 */
[-C--:B------:R-:W-:Y:S01]  /*6080*/  FMUL R59, R59, R88.reuse ;  /* 0x000000583b3b7220 */ /* 0x080fe20000400000 */
[----:B------:R-:W-:Y:S01]  /*6090*/  SHF.L.U64.HI R19, R91, 0x2, R92 ;  /* 0x000000025b137819 */ /* 0x000fe2000001025c */
[----:B------:R0:W-:Y:S01]  /*60a0*/  @P0 STG.E desc[UR44][R8.64], R5 ;  /* 0x0000000508000986 */ /* 0x0001e2000c10192c */
[----:B------:R-:W-:Y:S01]  /*60b0*/  ISETP.GT.AND P0, PT, R3, 0x8, P4 ;  /* 0x000000080300780c */ /* 0x000fe20002704270 */
[----:B------:R-:W-:Y:S01]  /*60c0*/  FMUL R13, R58, R88 ;  /* 0x000000583a0d7220 */ /* 0x000fe20000400000 */
[----:B------:R-:W-:Y:S01]  /*60d0*/  IADD3 R10, P2, R15, R8, RZ ;  /* 0x000000080f0a7210 */ /* 0x000fe20007f5e0ff */
[-C--:B------:R-:W-:Y:S01]  /*60e0*/  FMUL R61, R61, R88.reuse ;  /* 0x000000583d3d7220 */ /* 0x080fe20000400000 */
[C---:B------:R-:W-:Y:S01]  /*60f0*/  ISETP.GT.AND P5, PT, R4.reuse, 0x8, PT ;  /* 0x000000080400780c */ /* 0x040fe20003fa4270 */
[-C--:B------:R-:W-:Y:S01]  /*6100*/  FMUL R63, R63, R88.reuse ;  /* 0x000000583f3f7220 */ /* 0x080fe20000400000 */
[-C--:B------:R-:W-:Y:S01]  /*6110*/  IADD3.X R11, R7, R9.reuse, RZ, P2, !PT ;  /* 0x00000009070b7210 */ /* 0x080fe200017fe4ff */
[----:B------:R-:W-:Y:S01]  /*6120*/  FMUL R65, R65, R88 ;  /* 0x0000005841417220 */ /* 0x000fe20000400000 */
[----:B------:R-:W-:Y:S01]  /*6130*/  ISETP.GT.AND P4, PT, R4, 0x9, PT ;  /* 0x000000090400780c */ /* 0x000fe20003f84270 */
[----:B------:R-:W-:Y:S01]  /*6140*/  @P1 STG.E desc[UR44][R8.64+0x4], R57 ;  /* 0x0000043908001986 */ /* 0x000fe2000c10192c */
[----:B------:R-:W-:Y:S01]  /*6150*/  IADD3 R6, P1, P2, R101, R8, R15 ;  /* 0x0000000865067210 */ /* 0x000fe20007a3e00f */
[-C--:B0-----:R-:W-:Y:S01]  /*6160*/  FMUL R5, R60, R88.reuse ;  /* 0x000000583c057220 */ /* 0x081fe20000400000 */
[----:B------:R-:W-:Y:S01]  /*6170*/  ISETP.GT.AND P3, PT, R3, 0x8, P6 ;  /* 0x000000080300780c */ /* 0x000fe20003764270 */
[----:B------:R-:W-:Y:S01]  /*6180*/  @P0 STG.E desc[UR44][R10.64+0x4], R59 ;  /* 0x0000043b0a000986 */ /* 0x000fe2000c10192c */
[----:B------:R-:W-:Y:S01]  /*6190*/  IADD3.X R7, R19, R9, R7, P1, P2 ;  /* 0x0000000913077210 */ /* 0x000fe20000fe4407 */
[-C--:B------:R-:W-:Y:S01]  /*61a0*/  FMUL R67, R67, R88.reuse ;  /* 0x0000005843437220 */ /* 0x080fe20000400000 */
[----:B------:R-:W-:Y:S01]  /*61b0*/  ISETP.GT.AND P1, PT, R3, RZ, P5 ;  /* 0x000000ff0300720c */ /* 0x000fe20002f24270 */
[-C--:B------:R-:W-:Y:S01]  /*61c0*/  FMUL R69, R69, R88.reuse ;  /* 0x0000005845457220 */ /* 0x080fe20000400000 */
[----:B------:R-:W-:Y:S01]  /*61d0*/  ISETP.GT.AND P0, PT, R3, RZ, P4 ;  /* 0x000000ff0300720c */ /* 0x000fe20002704270 */
[-C--:B------:R-:W-:Y:S01]  /*61e0*/  FMUL R71, R71, R88.reuse ;  /* 0x0000005847477220 */ /* 0x080fe20000400000 */
[C---:B------:R-:W-:Y:S01]  /*61f0*/  ISETP.GT.AND P2, PT, R4.reuse, 0x11, PT ;  /* 0x000000110400780c */ /* 0x040fe20003f44270 */
[-C--:B------:R-:W-:Y:S01]  /*6200*/  FMUL R73, R73, R88.reuse ;  /* 0x0000005849497220 */ /* 0x080fe20000400000 */
[-C--:B------:R-:W-:Y:S01]  /*6210*/  FMUL R75, R75, R88.reuse ;  /* 0x000000584b4b7220 */ /* 0x080fe20000400000 */
[-C--:B------:R-:W-:Y:S01]  /*6220*/  FMUL R77, R77, R88.reuse ;  /* 0x000000584d4d7220 */ /* 0x080fe20000400000 */
[-C--:B------:R-:W-:Y:S01]  /*6230*/  FMUL R79, R79, R88.reuse ;  /* 0x000000584f4f7220 */ /* 0x080fe20000400000 */
[----:B------:R0:W-:Y:S01]  /*6240*/  @P3 STG.E desc[UR44][R10.64], R13 ;  /* 0x0000000d0a003986 */ /* 0x0001e2000c10192c */
[C---:B------:R-:W-:Y:S01]  /*6250*/  ISETP.GT.AND P3, PT, R4.reuse, 0x10, PT ;  /* 0x000000100400780c */ /* 0x040fe20003f64270 */
[-C--:B------:R-:W-:Y:S01]  /*6260*/  FMUL R81, R81, R88.reuse ;  /* 0x0000005851517220 */ /* 0x080fe20000400000 */
[-C--:B------:R-:W-:Y:S01]  /*6270*/  FMUL R83, R83, R88.reuse ;  /* 0x0000005853537220 */ /* 0x080fe20000400000 */
[----:B------:R1:W-:Y:S01]  /*6280*/  @P1 STG.E desc[UR44][R8.64+0x20], R5 ;  /* 0x0000200508001986 */ /* 0x0003e2000c10192c */
[----:B------:R-:W-:Y:S01]  /*6290*/  ISETP.GT.AND P1, PT, R3, 0x8, P5 ;  /* 0x000000080300780c */ /* 0x000fe20002f24270 */
[-C--:B------:R-:W-:Y:S01]  /*62a0*/  FMUL R85, R85, R88.reuse ;  /* 0x0000005855557220 */ /* 0x080fe20000400000 */
[C---:B------:R-:W-:Y:S01]  /*62b0*/  ISETP.GT.AND P5, PT, R4.reuse, 0x28, PT ;  /* 0x000000280400780c */ /* 0x040fe20003fa4270 */
[----:B------:R-:W-:Y:S01]  /*62c0*/  @P0 STG.E desc[UR44][R8.64+0x24], R61 ;  /* 0x0000243d08000986 */ /* 0x000fe2000c10192c */
[----:B------:R-:W-:Y:S01]  /*62d0*/  ISETP.GT.AND P0, PT, R3, 0x8, P4 ;  /* 0x000000080300780c */ /* 0x000fe20002704270 */
[-C--:B------:R-:W-:Y:S01]  /*62e0*/  FMUL R87, R87, R88.reuse ;  /* 0x0000005857577220 */ /* 0x080fe20000400000 */
[----:B------:R-:W-:Y:S01]  /*62f0*/  ISETP.GT.AND P4, PT, R4, 0x30, PT ;  /* 0x000000300400780c */ /* 0x000fe20003f84270 */
[-C--:B0-----:R-:W-:Y:S01]  /*6300*/  FMUL R13, R62, R88.reuse ;  /* 0x000000583e0d7220 */ /* 0x081fe20000400000 */
[----:B------:R-:W-:Y:S01]  /*6310*/  P2R R57, PR, RZ, 0x20 ;  /* 0x00000020ff397803 */ /* 0x000fe20000000000 */
[-C--:B------:R-:W-:Y:S01]  /*6320*/  FMUL R25, R25, R88.reuse ;  /* 0x0000005819197220 */ /* 0x080fe20000400000 */
[-C--:B------:R-:W-:Y:S01]  /*6330*/  FMUL R27, R27, R88.reuse ;  /* 0x000000581b1b7220 */ /* 0x080fe20000400000 */
[-C--:B-1----:R-:W-:Y:S01]  /*6340*/  FMUL R5, R64, R88.reuse ;  /* 0x0000005840057220 */ /* 0x082fe20000400000 */
[-C--:B------:R-:W-:Y:S01]  /*6350*/  FMUL R29, R29, R88.reuse ;  /* 0x000000581d1d7220 */ /* 0x080fe20000400000 */
[----:B------:R0:W-:Y:S01]  /*6360*/  @P1 STG.E desc[UR44][R10.64+0x20], R13 ;  /* 0x0000200d0a001986 */ /* 0x0001e2000c10192c */
[----:B------:R-:W-:Y:S01]  /*6370*/  ISETP.GT.AND P1, PT, R4, 0x19, PT ;  /* 0x000000190400780c */ /* 0x000fe20003f24270 */
[-C--:B------:R-:W-:Y:S01]  /*6380*/  FMUL R31, R31, R88.reuse ;  /* 0x000000581f1f7220 */ /* 0x080fe20000400000 */
[-C--:B------:R-:W-:Y:S01]  /*6390*/  FMUL R33, R33, R88.reuse ;  /* 0x0000005821217220 */ /* 0x080fe20000400000 */
[----:B------:R-:W-:Y:S01]  /*63a0*/  @P0 STG.E desc[UR44][R10.64+0x24], R63 ;  /* 0x0000243f0a000986 */ /* 0x000fe2000c10192c */
[----:B------:R-:W-:Y:S01]  /*63b0*/  ISETP.GT.AND P0, PT, R3, RZ, P3 ;  /* 0x000000ff0300720c */ /* 0x000fe20001f04270 */
[-C--:B------:R-:W-:Y:S01]  /*63c0*/  FMUL R35, R35, R88.reuse ;  /* 0x0000005823237220 */ /* 0x080fe20000400000 */
[-C--:B------:R-:W-:Y:S01]  /*63d0*/  FMUL R37, R37, R88.reuse ;  /* 0x0000005825257220 */ /* 0x080fe20000400000 */
[-C--:B------:R-:W-:Y:S01]  /*63e0*/  FMUL R39, R39, R88.reuse ;  /* 0x0000005827277220 */ /* 0x080fe20000400000 */
[-C--:B------:R-:W-:Y:S01]  /*63f0*/  FMUL R41, R41, R88.reuse ;  /* 0x0000005829297220 */ /* 0x080fe20000400000 */
[-C--:B------:R-:W-:Y:S01]  /*6400*/  FMUL R43, R43, R88.reuse ;  /* 0x000000582b2b7220 */ /* 0x080fe20000400000 */
[-C--:B------:R-:W-:Y:S01]  /*6410*/  FMUL R45, R45, R88.reuse ;  /* 0x000000582d2d7220 */ /* 0x080fe20000400000 */
[-C--:B0-----:R-:W-:Y:S01]  /*6420*/  FMUL R13, R66, R88.reuse ;  /* 0x00000058420d7220 */ /* 0x081fe20000400000 */
[-C--:B------:R-:W-:Y:S01]  /*6430*/  FMUL R47, R47, R88.reuse ;  /* 0x000000582f2f7220 */ /* 0x080fe20000400000 */
[-C--:B------:R-:W-:Y:S01]  /*6440*/  FMUL R49, R49, R88.reuse ;  /* 0x0000005831317220 */ /* 0x080fe20000400000 */
[-C--:B------:R-:W-:Y:S01]  /*6450*/  FMUL R51, R51, R88.reuse ;  /* 0x0000005833337220 */ /* 0x080fe20000400000 */
[-C--:B------:R-:W-:Y:S01]  /*6460*/  FMUL R53, R53, R88.reuse ;  /* 0x0000005835357220 */ /* 0x080fe20000400000 */
[-C--:B------:R-:W-:Y:S01]  /*6470*/  FMUL R55, R55, R88.reuse ;  /* 0x0000005837377220 */ /* 0x080fe20000400000 */
[----:B------:R0:W-:Y:S01]  /*6480*/  @P0 STG.E desc[UR44][R8.64+0x40], R5 ;  /* 0x0000400508000986 */ /* 0x0001e2000c10192c */
[----:B------:R-:W-:Y:S01]  /*6490*/  ISETP.GT.AND P0, PT, R3, RZ, P2 ;  /* 0x000000ff0300720c */ /* 0x000fe20001704270 */
[----:B0-----:R-:W-:-:S12]  /*64a0*/  FMUL R5, R68, R88 ;  /* 0x0000005844057220 */ /* 0x001fd80000400000 */
[----:B------:R-:W-:Y:S01]  /*64b0*/  @P0 STG.E desc[UR44][R8.64+0x44], R65 ;  /* 0x0000444108000986 */ /* 0x000fe2000c10192c */
[----:B------:R-:W-:Y:S02]  /*64c0*/  ISETP.GT.AND P0, PT, R3, 0x8, P3 ;  /* 0x000000080300780c */ /* 0x000fe40001f04270 */
[----:B------:R-:W-:-:S04]  /*64d0*/  ISETP.GT.AND P3, PT, R4, 0x29, PT ;  /* 0x000000290400780c */ /* 0x000fc80003f64270 */
[----:B------:R-:W-:-:S07]  /*64e0*/  P2R R56, PR, RZ, 0x8 ;  /* 0x00000008ff387803 */ /* 0x000fce0000000000 */
[----:B------:R0:W-:Y:S01]  /*64f0*/  @P0 STG.E desc[UR44][R10.64+0x40], R13 ;  /* 0x0000400d0a000986 */ /* 0x0001e2000c10192c */
[----:B------:R-:W-:Y:S02]  /*6500*/  ISETP.GT.AND P0, PT, R3, 0x8, P2 ;  /* 0x000000080300780c */ /* 0x000fe40001704270 */
[----:B------:R-:W-:Y:S01]  /*6510*/  ISETP.GT.AND P2, PT, R4, 0x18, PT ;  /* 0x000000180400780c */ /* 0x000fe20003f44270 */
[----:B0-----:R-:W-:-:S10]  /*6520*/  FMUL R13, R70, R88 ;  /* 0x00000058460d7220 */ /* 0x001fd40000400000 */
[----:B------:R-:W-:Y:S01]  /*6530*/  @P0 STG.E desc[UR44][R10.64+0x44], R67 ;  /* 0x000044430a000986 */ /* 0x000fe2000c10192c */
[----:B------:R-:W-:-:S13]  /*6540*/  ISETP.GT.AND P0, PT, R3, RZ, P2 ;  /* 0x000000ff0300720c */ /* 0x000fda0001704270 */
[----:B------:R0:W-:Y:S01]  /*6550*/  @P0 STG.E desc[UR44][R8.64+0x60], R5 ;  /* 0x0000600508000986 */ /* 0x0001e2000c10192c */
[----:B------:R-:W-:Y:S01]  /*6560*/  ISETP.GT.AND P0, PT, R3, RZ, P1 ;  /* 0x000000ff0300720c */ /* 0x000fe20000f04270 */
[----:B0-----:R-:W-:-:S12]  /*6570*/  FMUL R5, R72, R88 ;  /* 0x0000005848057220 */ /* 0x001fd80000400000 */
[----:B------:R-:W-:Y:S01]  /*6580*/  @P0 STG.E desc[UR44][R8.64+0x64], R69 ;  /* 0x0000644508000986 */ /* 0x000fe2000c10192c */
[----:B------:R-:W-:Y:S02]  /*6590*/  ISETP.GT.AND P0, PT, R3, 0x8, P2 ;  /* 0x000000080300780c */ /* 0x000fe40001704270 */
[----:B------:R-:W-:-:S11]  /*65a0*/  ISETP.GT.AND P2, PT, R4, 0x20, PT ;  /* 0x000000200400780c */ /* 0x000fd60003f44270 */
        /* <DEDUP_REMOVED lines=13> */
[----:B------:R-:W-:Y:S01]  /*6680*/  ISETP.GT.AND P0, PT, R3, 0x8, P1 ;  /* 0x000000080300780c */ /* 0x000fe20000f04270 */
[----:B0-----:R-:W-:-:S12]  /*6690*/  FMUL R13, R78, R88 ;  /* 0x000000584e0d7220 */ /* 0x001fd80000400000 */
[----:B------:R-:W-:Y:S01]  /*66a0*/  @P0 STG.E desc[UR44][R10.64+0x84], R75 ;  /* 0x0000844b0a000986 */ /* 0x000fe2000c10192c */
[----:B------:R-:W-:-:S13]  /*66b0*/  ISETP.GT.AND P0, PT, R3, RZ, P5 ;  /* 0x000000ff0300720c */ /* 0x000fda0002f04270 */
[----:B------:R0:W-:Y:S01]  /*66c0*/  @P0 STG.E desc[UR44][R8.64+0xa0], R5 ;  /* 0x0000a00508000986 */ /* 0x0001e2000c10192c */
[----:B------:R-:W-:Y:S01]  /*66d0*/  ISETP.GT.AND P0, PT, R3, RZ, P3 ;  /* 0x000000ff0300720c */ /* 0x000fe20001f04270 */
[----:B0-----:R-:W-:-:S12]  /*66e0*/  FMUL R5, R80, R88 ;  /* 0x0000005850057220 */ /* 0x001fd80000400000 */
[----:B------:R-:W-:Y:S01]  /*66f0*/  @P0 STG.E desc[UR44][R8.64+0xa4], R77 ;  /* 0x0000a44d08000986 */ /* 0x000fe2000c10192c */
[----:B------:R-:W-:-:S13]  /*6700*/  ISETP.GT.AND P0, PT, R3, 0x8, P5 ;  /* 0x000000080300780c */ /* 0x000fda0002f04270 */
[----:B------:R0:W-:Y:S01]  /*6710*/  @P0 STG.E desc[UR44][R10.64+0xa0], R13 ;  /* 0x0000a00d0a000986 */ /* 0x0001e2000c10192c */
[C---:B------:R-:W-:Y:S02]  /*6720*/  ISETP.GT.AND P0, PT, R3.reuse, 0x8, P3 ;  /* 0x000000080300780c */ /* 0x040fe40001f04270 */
[----:B------:R-:W-:Y:S01]  /*6730*/  ISETP.GT.AND P3, PT, R3, 0x8, P2 ;  /* 0x000000080300780c */ /* 0x000fe20001764270 */
[----:B0-----:R-:W-:-:S10]  /*6740*/  FMUL R13, R82, R88 ;  /* 0x00000058520d7220 */ /* 0x001fd40000400000 */
[----:B------:R-:W-:Y:S01]  /*6750*/  @P0 STG.E desc[UR44][R10.64+0xa4], R79 ;  /* 0x0000a44f0a000986 */ /* 0x000fe2000c10192c */
[----:B------:R-:W-:-:S13]  /*6760*/  ISETP.GT.AND P0, PT, R3, RZ, P4 ;  /* 0x000000ff0300720c */ /* 0x000fda0002704270 */
[----:B------:R0:W-:Y:S01]  /*6770*/  @P0 STG.E desc[UR44][R8.64+0xc0], R5 ;  /* 0x0000c00508000986 */ /* 0x0001e2000c10192c */
[----:B------:R-:W-:-:S04]  /*6780*/  ISETP.GT.AND P0, PT, R4, 0x31, PT ;  /* 0x000000310400780c */ /* 0x000fc80003f04270 */
[----:B------:R-:W-:Y:S01]  /*6790*/  ISETP.GT.AND P1, PT, R3, RZ, P0 ;  /* 0x000000ff0300720c */ /* 0x000fe20000724270 */
[----:B0-----:R-:W-:-:S12]  /*67a0*/  FMUL R5, R84, R88 ;  /* 0x0000005854057220 */ /* 0x001fd80000400000 */
[----:B------:R-:W-:Y:S01]  /*67b0*/  @P1 STG.E desc[UR44][R8.64+0xc4], R81 ;  /* 0x0000c45108001986 */ /* 0x000fe2000c10192c */
[----:B------:R-:W-:-:S13]  /*67c0*/  ISETP.GT.AND P1, PT, R3, 0x8, P4 ;  /* 0x000000080300780c */ /* 0x000fda0002724270 */
[----:B------:R0:W-:Y:S01]  /*67d0*/  @P1 STG.E desc[UR44][R10.64+0xc0], R13 ;  /* 0x0000c00d0a001986 */ /* 0x0001e2000c10192c */
[----:B------:R-:W-:-:S13]  /*67e0*/  ISETP.GT.AND P1, PT, R3, 0x8, P0 ;  /* 0x000000080300780c */ /* 0x000fda0000724270 */
[----:B------:R-:W-:Y:S01]  /*67f0*/  @P1 STG.E desc[UR44][R10.64+0xc4], R83 ;  /* 0x0000c4530a001986 */ /* 0x000fe2000c10192c */
[----:B------:R-:W-:-:S05]  /*6800*/  IADD3 R14, P1, R101, R10, RZ ;  /* 0x0000000a650e7210 */ /* 0x000fca0007f3e0ff */
[----:B------:R-:W-:Y:S01]  /*6810*/  IMAD.X R15, R19, 0x1, R11, P1 ;  /* 0x00000001130f7824 */ /* 0x000fe200008e060b */
[----:B------:R-:W-:-:S13]  /*6820*/  ISETP.GT.AND P1, PT, R3, RZ, P2 ;  /* 0x000000ff0300720c */ /* 0x000fda0001724270 */
[----:B------:R1:W-:Y:S01]  /*6830*/  @P1 STG.E desc[UR44][R8.64+0xe0], R5 ;  /* 0x0000e00508001986 */ /* 0x0003e2000c10192c */
[----:B------:R-:W-:-:S05]  /*6840*/  IADD3 R20, P1, R101, R10, RZ ;  /* 0x0000000a65147210 */ /* 0x000fca0007f3e0ff */
[----:B------:R-:W-:Y:S01]  /*6850*/  IMAD.X R21, R19, 0x1, R11, P1 ;  /* 0x0000000113157824 */ /* 0x000fe200008e060b */
[----:B------:R-:W-:-:S05]  /*6860*/  IADD3 R12, P1, R101, R8, RZ ;  /* 0x00000008650c7210 */ /* 0x000fca0007f3e0ff */
[----:B0-----:R-:W-:Y:S01]  /*6870*/  IMAD.X R13, R19, 0x1, R9, P1 ;  /* 0x00000001130d7824 */ /* 0x001fe200008e0609 */
[----:B------:R-:W-:Y:S01]  /*6880*/  ISETP.GT.AND P1, PT, R4, 0x39, PT ;  /* 0x000000390400780c */ /* 0x000fe20003f24270 */
[-C--:B------:R-:W-:Y:S01]  /*6890*/  FMUL R19, R86, R88.reuse ;  /* 0x0000005856137220 */ /* 0x080fe20000400000 */
[----:B-1----:R-:W-:Y:S02]  /*68a0*/  FMUL R5, R24, R88 ;  /* 0x0000005818057220 */ /* 0x002fe40000400000 */
[----:B------:R-:W-:-:S13]  /*68b0*/  ISETP.GT.AND P5, PT, R3, RZ, P1 ;  /* 0x000000ff0300720c */ /* 0x000fda0000fa4270 */
[----:B------:R-:W-:Y:S01]  /*68c0*/  @P5 STG.E desc[UR44][R8.64+0xe4], R85 ;  /* 0x0000e45508005986 */ /* 0x000fe2000c10192c */
[----:B------:R-:W-:-:S03]  /*68d0*/  ISETP.GT.AND P5, PT, R4, 0x1, PT ;  /* 0x000000010400780c */ /* 0x000fc60003fa4270 */
[----:B------:R0:W-:Y:S01]  /*68e0*/  @P3 STG.E desc[UR44][R10.64+0xe0], R19 ;  /* 0x0000e0130a003986 */ /* 0x0001e2000c10192c */
[C---:B------:R-:W-:Y:S02]  /*68f0*/  ISETP.GT.AND P3, PT, R3.reuse, 0x8, P1 ;  /* 0x000000080300780c */ /* 0x040fe40000f64270 */
[----:B------:R-:W-:Y:S01]  /*6900*/  ISETP.GT.AND P5, PT, R3, 0x80, P5 ;  /* 0x000000800300780c */ /* 0x000fe20002fa4270 */
[----:B0-----:R-:W-:-:S10]  /*6910*/  FMUL R19, R26, R88 ;  /* 0x000000581a137220 */ /* 0x001fd40000400000 */
[----:B------:R0:W-:Y:S01]  /*6920*/  @P3 STG.E desc[UR44][R10.64+0xe4], R87 ;  /* 0x0000e4570a003986 */ /* 0x0001e2000c10192c */
[C---:B------:R-:W-:Y:S01]  /*6930*/  ISETP.GT.AND P3, PT, R3.reuse, 0x80, P6 ;  /* 0x000000800300780c */ /* 0x040fe20003764270 */
[----:B------:R-:W-:Y:S01]  /*6940*/  @P5 IMAD.MOV.U32 R8, RZ, RZ, R12 ;  /* 0x000000ffff085224 */ /* 0x000fe200078e000c */
[----:B------:R-:W-:Y:S01]  /*6950*/  ISETP.GT.AND P6, PT, R3, 0x88, P6 ;  /* 0x000000880300780c */ /* 0x000fe200037c4270 */
[----:B------:R-:W-:Y:S02]  /*6960*/  @P5 IMAD.MOV.U32 R9, RZ, RZ, R13 ;  /* 0x000000ffff095224 */ /* 0x000fe400078e000d */
[----:B0-----:R-:W-:-:S08]  /*6970*/  FMUL R11, R30, R88 ;  /* 0x000000581e0b7220 */ /* 0x001fd00000400000 */
[----:B------:R0:W-:Y:S01]  /*6980*/  @P3 STG.E desc[UR44][R12.64], R5 ;  /* 0x000000050c003986 */ /* 0x0001e2000c10192c */
[----:B------:R-:W-:-:S03]  /*6990*/  ISETP.NE.AND P3, PT, R56, RZ, PT ;  /* 0x000000ff3800720c */ /* 0x000fc60003f65270 */
[----:B------:R-:W-:Y:S01]  /*69a0*/  @P5 STG.E desc[UR44][R8.64+0x4], R25 ;  /* 0x0000041908005986 */ /* 0x000fe2000c10192c */
[----:B------:R-:W-:-:S03]  /*69b0*/  ISETP.NE.AND P5, PT, R57, RZ, PT ;  /* 0x000000ff3900720c */ /* 0x000fc60003fa5270 */
[----:B------:R1:W-:Y:S01]  /*69c0*/  @P6 STG.E desc[UR44][R14.64], R19 ;  /* 0x000000130e006986 */ /* 0x0003e2000c10192c */
[----:B------:R-:W-:Y:S01]  /*69d0*/  ISETP.GT.AND P6, PT, R4, 0x1, PT ;  /* 0x000000010400780c */ /* 0x000fe20003fc4270 */
[----:B0-----:R-:W-:-:S03]  /*69e0*/  FMUL R5, R28, R88 ;  /* 0x000000581c057220 */ /* 0x001fc60000400000 */
[----:B------:R-:W-:Y:S01]  /*69f0*/  ISETP.GT.AND P6, PT, R3, 0x88, P6 ;  /* 0x000000880300780c */ /* 0x000fe200037c4270 */
[----:B-1----:R-:W-:-:S12]  /*6a00*/  FMUL R15, R44, R88 ;  /* 0x000000582c0f7220 */ /* 0x002fd80000400000 */
[----:B------:R-:W-:Y:S01]  /*6a10*/  @P6 STG.E desc[UR44][R20.64+0x4], R27 ;  /* 0x0000041b14006986 */ /* 0x000fe2000c10192c */
[----:B------:R-:W-:-:S04]  /*6a20*/  ISETP.GT.AND P6, PT, R4, 0x8, PT ;  /* 0x000000080400780c */ /* 0x000fc80003fc4270 */
[----:B------:R-:W-:-:S13]  /*6a30*/  ISETP.GT.AND P6, PT, R3, 0x80, P6 ;  /* 0x000000800300780c */ /* 0x000fda00037c4270 */
[----:B------:R-:W-:Y:S01]  /*6a40*/  @P6 IMAD.MOV.U32 R8, RZ, RZ, R12 ;  /* 0x000000ffff086224 */ /* 0x000fe200078e000c */
[----:B------:R-:W-:-:S05]  /*6a50*/  @P6 MOV R9, R13 ;  /* 0x0000000d00096202 */ /* 0x000fca0000000f00 */
[----:B------:R0:W-:Y:S01]  /*6a60*/  @P6 STG.E desc[UR44][R8.64+0x20], R5 ;  /* 0x0000200508006986 */ /* 0x0001e2000c10192c */
[----:B------:R-:W-:-:S04]  /*6a70*/  ISETP.GT.AND P6, PT, R4, 0x9, PT ;  /* 0x000000090400780c */ /* 0x000fc80003fc4270 */
[----:B------:R-:W-:Y:S01]  /*6a80*/  ISETP.GT.AND P6, PT, R3, 0x80, P6 ;  /* 0x000000800300780c */ /* 0x000fe200037c4270 */
[----:B0-----:R-:W-:-:S12]  /*6a90*/  FMUL R5, R32, R88 ;  /* 0x0000005820057220 */ /* 0x001fd80000400000 */
[----:B------:R-:W-:Y:S02]  /*6aa0*/  @P6 IMAD.MOV.U32 R8, RZ, RZ, R12 ;  /* 0x000000ffff086224 */ /* 0x000fe400078e000c */
[----:B------:R-:W-:-:S05]  /*6ab0*/  @P6 IMAD.MOV.U32 R9, RZ, RZ, R13 ;  /* 0x000000ffff096224 */ /* 0x000fca00078e000d */
[----:B------:R-:W-:Y:S01]  /*6ac0*/  @P6 STG.E desc[UR44][R8.64+0x24], R29 ;  /* 0x0000241d08006986 */ /* 0x000fe2000c10192c */
[----:B------:R-:W-:-:S04]  /*6ad0*/  ISETP.GT.AND P6, PT, R4, 0x8, PT ;  /* 0x000000080400780c */ /* 0x000fc80003fc4270 */
[----:B------:R-:W-:-:S13]  /*6ae0*/  ISETP.GT.AND P6, PT, R3, 0x88, P6 ;  /* 0x000000880300780c */ /* 0x000fda00037c4270 */
[----:B------:R0:W-:Y:S01]  /*6af0*/  @P6 STG.E desc[UR44][R6.64+0x20], R11 ;  /* 0x0000200b06006986 */ /* 0x0001e2000c10192c */
[----:B------:R-:W-:-:S04]  /*6b00*/  ISETP.GT.AND P6, PT, R4, 0x9, PT ;  /* 0x000000090400780c */ /* 0x000fc80003fc4270 */
[----:B------:R-:W-:Y:S01]  /*6b10*/  ISETP.GT.AND P6, PT, R3, 0x88, P6 ;  /* 0x000000880300780c */ /* 0x000fe200037c4270 */
[----:B0-----:R-:W-:-:S12]  /*6b20*/  FMUL R11, R34, R88 ;  /* 0x00000058220b7220 */ /* 0x001fd80000400000 */
[----:B------:R-:W-:Y:S01]  /*6b30*/  @P6 STG.E desc[UR44][R6.64+0x24], R31 ;  /* 0x0000241f06006986 */ /* 0x000fe2000c10192c */
[----:B------:R-:W-:-:S04]  /*6b40*/  ISETP.GT.AND P6, PT, R4, 0x10, PT ;  /* 0x000000100400780c */ /* 0x000fc80003fc4270 */
[----:B------:R-:W-:-:S13]  /*6b50*/  ISETP.GT.AND P6, PT, R3, 0x80, P6 ;  /* 0x000000800300780c */ /* 0x000fda00037c4270 */
[----:B------:R-:W-:Y:S02]  /*6b60*/  @P6 IMAD.MOV.U32 R8, RZ, RZ, R12 ;  /* 0x000000ffff086224 */ /* 0x000fe400078e000c */
[----:B------:R-:W-:-:S05]  /*6b70*/  @P6 IMAD.MOV.U32 R9, RZ, RZ, R13 ;  /* 0x000000ffff096224 */ /* 0x000fca00078e000d */
        /* <DEDUP_REMOVED lines=16> */
[----:B------:R-:W-:Y:S01]  /*6c80*/  @P6 MOV R8, R12 ;  /* 0x0000000c00086202 */ /* 0x000fe20000000f00 */
        /* <DEDUP_REMOVED lines=21> */
[----:B------:R-:W-:-:S13]  /*6de0*/  ISETP.GT.AND P6, PT, R3, 0x80, P6 ;  /* 0x000000800300780c */ /* 0x000fda00037c4270 */
[----:B0-----:R-:W-:Y:S01]  /*6df0*/  @P6 IMAD.MOV.U32 R8, RZ, RZ, R12 ;  /* 0x000000ffff086224 */ /* 0x001fe200078e000c */
[----:B------:R-:W-:-:S05]  /*6e00*/  @P6 MOV R9, R13 ;  /* 0x0000000d00096202 */ /* 0x000fca0000000f00 */
[----:B------:R0:W-:Y:S01]  /*6e10*/  @P6 STG.E desc[UR44][R8.64+0x84], R41 ;  /* 0x0000842908006986 */ /* 0x0001e2000c10192c */
[----:B------:R-:W-:-:S04]  /*6e20*/  ISETP.GT.AND P6, PT, R4, 0x20, PT ;  /* 0x000000200400780c */ /* 0x000fc80003fc4270 */
[----:B------:R-:W-:Y:S01]  /*6e30*/  ISETP.GT.AND P6, PT, R3, 0x88, P6 ;  /* 0x000000880300780c */ /* 0x000fe200037c4270 */
[----:B0-----:R-:W-:-:S12]  /*6e40*/  FMUL R9, R46, R88 ;  /* 0x000000582e097220 */ /* 0x001fd80000400000 */
[----:B------:R0:W-:Y:S01]  /*6e50*/  @P6 STG.E desc[UR44][R6.64+0x80], R11 ;  /* 0x0000800b06006986 */ /* 0x0001e2000c10192c */
[----:B------:R-:W-:-:S04]  /*6e60*/  ISETP.GT.AND P6, PT, R4, 0x21, PT ;  /* 0x000000210400780c */ /* 0x000fc80003fc4270 */
[----:B------:R-:W-:Y:S01]  /*6e70*/  ISETP.GT.AND P6, PT, R3, 0x88, P6 ;  /* 0x000000880300780c */ /* 0x000fe200037c4270 */
[----:B0-----:R-:W-:-:S12]  /*6e80*/  FMUL R11, R48, R88 ;  /* 0x00000058300b7220 */ /* 0x001fd80000400000 */
[----:B------:R-:W-:Y:S02]  /*6e90*/  @P6 IMAD.MOV.U32 R4, RZ, RZ, R6 ;  /* 0x000000ffff046224 */ /* 0x000fe400078e0006 */
[----:B------:R-:W-:-:S05]  /*6ea0*/  @P6 IMAD.MOV.U32 R5, RZ, RZ, R7 ;  /* 0x000000ffff056224 */ /* 0x000fca00078e0007 */
[----:B------:R0:W-:Y:S01]  /*6eb0*/  @P6 STG.E desc[UR44][R4.64+0x84], R43 ;  /* 0x0000842b04006986 */ /* 0x0001e2000c10192c */
[C---:B------:R-:W-:Y:S02]  /*6ec0*/  ISETP.GT.AND P6, PT, R3.reuse, 0x80, P5 ;  /* 0x000000800300780c */ /* 0x040fe40002fc4270 */
[----:B------:R-:W-:-:S11]  /*6ed0*/  ISETP.GT.AND P5, PT, R3, 0x88, P5 ;  /* 0x000000880300780c */ /* 0x000fd60002fa4270 */
[----:B0-----:R-:W-:Y:S02]  /*6ee0*/  @P6 IMAD.MOV.U32 R4, RZ, RZ, R12 ;  /* 0x000000ffff046224 */ /* 0x001fe400078e000c */
[----:B------:R-:W-:-:S05]  /*6ef0*/  @P6 IMAD.MOV.U32 R5, RZ, RZ, R13 ;  /* 0x000000ffff056224 */ /* 0x000fca00078e000d */
[----:B------:R0:W-:Y:S01]  /*6f00*/  @P6 STG.E desc[UR44][R4.64+0xa0], R15 ;  /* 0x0000a00f04006986 */ /* 0x0001e2000c10192c */
[C---:B------:R-:W-:Y:S02]  /*6f10*/  ISETP.GT.AND P6, PT, R3.reuse, 0x80, P3 ;  /* 0x000000800300780c */ /* 0x040fe40001fc4270 */
[----:B------:R-:W-:-:S11]  /*6f20*/  ISETP.GT.AND P3, PT, R3, 0x88, P3 ;  /* 0x000000880300780c */ /* 0x000fd60001f64270 */
[----:B0-----:R-:W-:Y:S02]  /*6f30*/  @P6 IMAD.MOV.U32 R4, RZ, RZ, R12 ;  /* 0x000000ffff046224 */ /* 0x001fe400078e000c */
[----:B------:R-:W-:-:S05]  /*6f40*/  @P6 IMAD.MOV.U32 R5, RZ, RZ, R13 ;  /* 0x000000ffff056224 */ /* 0x000fca00078e000d */
[----:B------:R0:W-:Y:S02]  /*6f50*/  @P6 STG.E desc[UR44][R4.64+0xa4], R45 ;  /* 0x0000a42d04006986 */ /* 0x0001e4000c10192c */
[----:B0-----:R-:W-:Y:S01]  /*6f60*/  @P5 MOV R4, R6 ;  /* 0x0000000600045202 */ /* 0x001fe20000000f00 */
[----:B------:R-:W-:-:S05]  /*6f70*/  @P5 IMAD.MOV.U32 R5, RZ, RZ, R7 ;  /* 0x000000ffff055224 */ /* 0x000fca00078e0007 */
[----:B------:R0:W-:Y:S01]  /*6f80*/  @P5 STG.E desc[UR44][R4.64+0xa0], R9 ;  /* 0x0000a00904005986 */ /* 0x0001e2000c10192c */
[C---:B------:R-:W-:Y:S02]  /*6f90*/  ISETP.GT.AND P5, PT, R3.reuse, 0x80, P4 ;  /* 0x000000800300780c */ /* 0x040fe400027a4270 */
[----:B------:R-:W-:Y:S01]  /*6fa0*/  ISETP.GT.AND P4, PT, R3, 0x88, P4 ;  /* 0x000000880300780c */ /* 0x000fe20002784270 */
[----:B0-----:R-:W-:Y:S02]  /*6fb0*/  @P3 IMAD.MOV.U32 R4, RZ, RZ, R6 ;  /* 0x000000ffff043224 */ /* 0x001fe400078e0006 */
[----:B------:R-:W-:Y:S01]  /*6fc0*/  FMUL R9, R52, R88 ;  /* 0x0000005834097220 */ /* 0x000fe20000400000 */
[----:B------:R-:W-:-:S05]  /*6fd0*/  @P3 IMAD.MOV.U32 R5, RZ, RZ, R7 ;  /* 0x000000ffff053224 */ /* 0x000fca00078e0007 */
[----:B------:R0:W-:Y:S01]  /*6fe0*/  @P3 STG.E desc[UR44][R4.64+0xa4], R47 ;  /* 0x0000a42f04003986 */ /* 0x0001e2000c10192c */
[C---:B------:R-:W-:Y:S02]  /*6ff0*/  ISETP.GT.AND P3, PT, R3.reuse, 0x80, P0 ;  /* 0x000000800300780c */ /* 0x040fe40000764270 */
[----:B------:R-:W-:Y:S01]  /*7000*/  ISETP.GT.AND P0, PT, R3, 0x88, P0 ;  /* 0x000000880300780c */ /* 0x000fe20000704270 */
[----:B0-----:R-:W-:Y:S02]  /*7010*/  @P5 IMAD.MOV.U32 R4, RZ, RZ, R12 ;  /* 0x000000ffff045224 */ /* 0x001fe400078e000c */
[----:B------:R-:W-:-:S05]  /*7020*/  @P5 IMAD.MOV.U32 R5, RZ, RZ, R13 ;  /* 0x000000ffff055224 */ /* 0x000fca00078e000d */
[----:B------:R0:W-:Y:S01]  /*7030*/  @P5 STG.E desc[UR44][R4.64+0xc0], R11 ;  /* 0x0000c00b04005986 */ /* 0x0001e2000c10192c */
[C---:B------:R-:W-:Y:S02]  /*7040*/  ISETP.GT.AND P5, PT, R3.reuse, 0x80, P2 ;  /* 0x000000800300780c */ /* 0x040fe400017a4270 */
[----:B------:R-:W-:Y:S01]  /*7050*/  ISETP.GT.AND P2, PT, R3, 0x88, P2 ;  /* 0x000000880300780c */ /* 0x000fe20001744270 */
[----:B0-----:R-:W-:Y:S01]  /*7060*/  @P3 IMAD.MOV.U32 R4, RZ, RZ, R12 ;  /* 0x000000ffff043224 */ /* 0x001fe200078e000c */
[----:B------:R-:W-:Y:S01]  /*7070*/  @P3 MOV R5, R13 ;  /* 0x0000000d00053202 */ /* 0x000fe20000000f00 */
[----:B------:R-:W-:-:S04]  /*7080*/  FMUL R11, R54, R88 ;  /* 0x00000058360b7220 */ /* 0x000fc80000400000 */
[----:B------:R0:W-:Y:S01]  /*7090*/  @P3 STG.E desc[UR44][R4.64+0xc4], R49 ;  /* 0x0000c43104003986 */ /* 0x0001e2000c10192c */
[C---:B------:R-:W-:Y:S02]  /*70a0*/  ISETP.GT.AND P3, PT, R3.reuse, 0x80, P1 ;  /* 0x000000800300780c */ /* 0x040fe40000f64270 */
[----:B------:R-:W-:Y:S01]  /*70b0*/  ISETP.GT.AND P1, PT, R3, 0x88, P1 ;  /* 0x000000880300780c */ /* 0x000fe20000f24270 */
[----:B------:R-:W-:Y:S01]  /*70c0*/  FMUL R3, R50, R88 ;  /* 0x0000005832037220 */ /* 0x000fe20000400000 */
[----:B0-----:R-:W-:Y:S02]  /*70d0*/  @P4 IMAD.MOV.U32 R4, RZ, RZ, R6 ;  /* 0x000000ffff044224 */ /* 0x001fe400078e0006 */
[----:B------:R-:W-:-:S05]  /*70e0*/  @P4 IMAD.MOV.U32 R5, RZ, RZ, R7 ;  /* 0x000000ffff054224 */ /* 0x000fca00078e0007 */
[----:B------:R0:W-:Y:S02]  /*70f0*/  @P4 STG.E desc[UR44][R4.64+0xc0], R3 ;  /* 0x0000c00304004986 */ /* 0x0001e4000c10192c */
[----:B0-----:R-:W-:Y:S02]  /*7100*/  @P0 IMAD.MOV.U32 R4, RZ, RZ, R6 ;  /* 0x000000ffff040224 */ /* 0x001fe400078e0006 */
[----:B------:R-:W-:-:S05]  /*7110*/  @P0 IMAD.MOV.U32 R5, RZ, RZ, R7 ;  /* 0x000000ffff050224 */ /* 0x000fca00078e0007 */
[----:B------:R0:W-:Y:S02]  /*7120*/  @P0 STG.E desc[UR44][R4.64+0xc4], R51 ;  /* 0x0000c43304000986 */ /* 0x0001e4000c10192c */
[----:B0-----:R-:W-:Y:S02]  /*7130*/  @P5 IMAD.MOV.U32 R4, RZ, RZ, R12 ;  /* 0x000000ffff045224 */ /* 0x001fe400078e000c */
[----:B------:R-:W-:-:S05]  /*7140*/  @P5 IMAD.MOV.U32 R5, RZ, RZ, R13 ;  /* 0x000000ffff055224 */ /* 0x000fca00078e000d */
[----:B------:R0:W-:Y:S04]  /*7150*/  @P5 STG.E desc[UR44][R4.64+0xe0], R9 ;  /* 0x0000e00904005986 */ /* 0x0001e8000c10192c */
[----:B------:R1:W-:Y:S01]  /*7160*/  @P3 STG.E desc[UR44][R12.64+0xe4], R53 ;  /* 0x0000e4350c003986 */ /* 0x0003e2000c10192c */
[----:B0-----:R-:W-:Y:S01]  /*7170*/  @P2 MOV R4, R6 ;  /* 0x0000000600042202 */ /* 0x001fe20000000f00 */
[----:B------:R-:W-:-:S05]  /*7180*/  @P2 IMAD.MOV.U32 R5, RZ, RZ, R7 ;  /* 0x000000ffff052224 */ /* 0x000fca00078e0007 */
[----:B------:R1:W-:Y:S04]  /*7190*/  @P2 STG.E desc[UR44][R4.64+0xe0], R11 ;  /* 0x0000e00b04002986 */ /* 0x0003e8000c10192c */
[----:B------:R1:W-:Y:S02]  /*71a0*/  @P1 STG.E desc[UR44][R6.64+0xe4], R55 ;  /* 0x0000e43706001986 */ /* 0x0003e4000c10192c */
.L_x_152:
[----:B------:R-:W-:Y:S05]  /*71b0*/  BSYNC B0 ;  /* 0x0000000000007941 */ /* 0x000fea0003800000 */
.L_x_28:
[----:B------:R-:W-:Y:S01]  /*71c0*/  IADD3 R16, P0, R16, UR38, RZ ;  /* 0x0000002610107c10 */ /* 0x000fe2000ff1e0ff */
[----:B------:R-:W-:Y:S01]  /*71d0*/  ULDC.64 UR4, c[0x0][0x650] ;  /* 0x0001940000047ab9 */ /* 0x000fe20000000a00 */
[----:B------:R-:W-:Y:S01]  /*71e0*/  PRMT R3, RZ, 0x7610, R3 ;  /* 0x00007610ff037816 */ /* 0x000fe20000000003 */
[----:B------:R-:W-:Y:S01]  /*71f0*/  IMAD.MOV.U32 R101, RZ, RZ, -0x1 ;  /* 0xffffffffff657424 */ /* 0x000fe200078e00ff */
[----:B------:R-:W-:Y:S01]  /*7200*/  IADD3.X R17, R17, UR37, RZ, P0, !PT ;  /* 0x0000002511117c10 */ /* 0x000fe200087fe4ff */
[----:B------:R-:W-:Y:S01]  /*7210*/  IMAD.MOV.U32 R19, RZ, RZ, -0x1 ;  /* 0xffffffffff137424 */ /* 0x000fe200078e00ff */
[----:B------:R-:W-:-:S04]  /*7220*/  ISETP.GE.U32.AND P0, PT, R16, UR4, PT ;  /* 0x0000000410007c0c */ /* 0x000fc8000bf06070 */
[----:B------:R-:W-:-:S13]  /*7230*/  ISETP.GE.U32.AND.EX P0, PT, R17, UR5, PT, P0 ;  /* 0x0000000511007c0c */ /* 0x000fda000bf06100 */
[----:B------:R-:W-:Y:S05]  /*7240*/  @P0 BRA `(.L_x_153) ;  /* 0x00000004004c0947 */ /* 0x000fea0003800000 */
[----:B-1--4-:R-:W1:Y:S01]  /*7250*/  LDC.64 R10, c[0x0][0x628] ;  /* 0x00018a00ff0a7b82 */ /* 0x012e620000000a00 */
[----:B------:R-:W4:Y:S01]  /*7260*/  S2R R12, SR_CTAID.X ;  /* 0x00000000000c7919 */ /* 0x000f220000002500 */
[----:B------:R-:W-:Y:S02]  /*7270*/  IMAD.MOV.U32 R8, RZ, RZ, R16 ;  /* 0x000000ffff087224 */ /* 0x000fe400078e0010 */
[----:B0-----:R-:W-:Y:S01]  /*7280*/  IMAD.MOV.U32 R9, RZ, RZ, R17 ;  /* 0x000000ffff097224 */ /* 0x001fe200078e0011 */
[----:B------:R-:W0:Y:S03]  /*7290*/  S2R R20, SR_CTAID.Y ;  /* 0x0000000000147919 */ /* 0x000e260000002600 */
[----:B------:R-:W0:Y:S08]  /*72a0*/  LDC R0, c[0x0][0x630] ;  /* 0x00018c00ff007b82 */ /* 0x000e300000000800 */
[----:B------:R-:W0:Y:S01]  /*72b0*/  LDC.64 R14, c[0x0][0x620] ;  /* 0x00018800ff0e7b82 */ /* 0x000e220000000a00 */
[----:B-1----:R-:W-:-:S04]  /*72c0*/  ISETP.NE.U32.AND P0, PT, R10, RZ, PT ;  /* 0x000000ff0a00720c */ /* 0x002fc80003f05070 */
[----:B------:R-:W-:-:S13]  /*72d0*/  ISETP.NE.AND.EX P0, PT, R11, RZ, PT, P0 ;  /* 0x000000ff0b00720c */ /* 0x000fda0003f05300 */
[----:B0---4-:R-:W-:Y:S05]  /*72e0*/  @!P0 BRA `(.L_x_154) ;  /* 0x0000000000288947 */ /* 0x011fea0003800000 */
        /* <DEDUP_REMOVED lines=10> */
.L_x_154:
[-CC-:B------:R-:W-:Y:S01]  /*7390*/  SHF.R.U64 R19, R8, R0.reuse, R9.reuse ;  /* 0x0000000008137219 */ /* 0x180fe20000001209 */
[----:B------:R-:W0:Y:S01]  /*73a0*/  LDC.64 R26, c[0x0][0x640] ;  /* 0x00019000ff1a7b82 */ /* 0x000e220000000a00 */
[----:B------:R-:W-:Y:S01]  /*73b0*/  SHF.R.U32.HI R0, RZ, R0, R9 ;  /* 0x00000000ff007219 */ /* 0x000fe20000011609 */
[----:B------:R-:W-:Y:S01]  /*73c0*/  ULDC UR4, c[0x0][0x150] ;  /* 0x0000540000047ab9 */ /* 0x000fe20000000800 */
[----:B------:R-:W-:Y:S02]  /*73d0*/  IADD3 R3, P0, RZ, -R19, RZ ;  /* 0x80000013ff037210 */ /* 0x000fe40007f1e0ff */
[----:B------:R-:W-:-:S03]  /*73e0*/  I2FP.F32.U32 R7, R12 ;  /* 0x0000000c00077245 */ /* 0x000fc60000201000 */
[----:B------:R-:W1:Y:S01]  /*73f0*/  LDC R6, c[0x0][0x618] ;  /* 0x00018600ff067b82 */ /* 0x000e620000000800 */
[----:B------:R-:W-:Y:S02]  /*7400*/  IMAD.X R5, RZ, RZ, ~R0, P0 ;  /* 0x000000ffff057224 */ /* 0x000fe400000e0e00 */
[----:B------:R-:W-:Y:S01]  /*7410*/  FMUL R7, R7, UR4 ;  /* 0x0000000407077c20 */ /* 0x000fe20008400000 */
[----:B------:R-:W-:Y:S01]  /*7420*/  ULDC UR4, c[0x0][0x154] ;  /* 0x0000550000047ab9 */ /* 0x000fe20000000800 */
[-C--:B------:R-:W-:Y:S02]  /*7430*/  IMAD R0, R5, R14.reuse, RZ ;  /* 0x0000000e05007224 */ /* 0x080fe400078e02ff */
[C---:B------:R-:W-:Y:S01]  /*7440*/  IMAD.WIDE.U32 R4, R3.reuse, R14, R16 ;  /* 0x0000000e03047225 */ /* 0x040fe200078e0010 */
[----:B------:R-:W4:Y:S01]  /*7450*/  LDC R11, c[0x0][0x608] ;  /* 0x00018200ff0b7b82 */ /* 0x000f220000000800 */
[----:B------:R-:W2:Y:S02]  /*7460*/  F2I.U32.TRUNC.NTZ R7, R7 ;  /* 0x0000000700077305 */ /* 0x000ea4000020f000 */
[----:B------:R-:W-:-:S04]  /*7470*/  IMAD R3, R3, R15, R0 ;  /* 0x0000000f03037224 */ /* 0x000fc800078e0200 */
[----:B------:R-:W-:Y:S01]  /*7480*/  IMAD.IADD R3, R5, 0x1, R3 ;  /* 0x0000000105037824 */ /* 0x000fe200078e0203 */
[----:B------:R-:W3:Y:S01]  /*7490*/  LDC R8, c[0x0][0x658] ;  /* 0x00019600ff087b82 */ /* 0x000ee20000000800 */
[----:B------:R-:W-:Y:S02]  /*74a0*/  I2FP.F32.U32 R5, R20 ;  /* 0x0000001400057245 */ /* 0x000fe40000201000 */
[----:B0-----:R-:W-:-:S04]  /*74b0*/  ISETP.NE.U32.AND P0, PT, R26, RZ, PT ;  /* 0x000000ff1a00720c */ /* 0x001fc80003f05070 */
[----:B------:R-:W-:Y:S01]  /*74c0*/  ISETP.NE.AND.EX P0, PT, R27, RZ, PT, P0 ;  /* 0x000000ff1b00720c */ /* 0x000fe20003f05300 */
[----:B------:R-:W0:Y:S01]  /*74d0*/  LDC R9, c[0x0][0x144] ;  /* 0x00005100ff097b82 */ /* 0x000e220000000800 */
[-C--:B-1----:R-:W-:Y:S01]  /*74e0*/  SHF.R.U64 R13, R4, R6.reuse, R3 ;  /* 0x00000006040d7219 */ /* 0x082fe20000001203 */
[----:B--2---:R-:W-:Y:S01]  /*74f0*/  IMAD.MOV R7, RZ, RZ, -R7 ;  /* 0x000000ffff077224 */ /* 0x004fe200078e0a07 */
[----:B------:R-:W-:Y:S01]  /*7500*/  SHF.R.U32.HI R0, RZ, R6, R3 ;  /* 0x00000006ff007219 */ /* 0x000fe20000011603 */
[----:B------:R-:W-:-:S04]  /*7510*/  FMUL R6, R5, UR4 ;  /* 0x0000000405067c20 */ /* 0x000fc80008400000 */
[----:B------:R-:W1:Y:S01]  /*7520*/  LDC R21, c[0x0][0x148] ;  /* 0x00005200ff157b82 */ /* 0x000e620000000800 */
[----:B------:R2:W0:Y:S01]  /*7530*/  F2I.U32.TRUNC.NTZ R14, R6 ;  /* 0x00000006000e7305 */ /* 0x000422000020f000 */
[-CC-:B----4-:R-:W-:Y:S02]  /*7540*/  SHF.R.U64 R10, R13, R11.reuse, R0.reuse ;  /* 0x0000000b0d0a7219 */ /* 0x190fe40000001200 */
[----:B------:R-:W-:-:S04]  /*7550*/  SHF.R.U32.HI R3, RZ, R11, R0 ;  /* 0x0000000bff037219 */ /* 0x000fc80000011600 */
[----:B------:R-:W4:Y:S01]  /*7560*/  LDC R24, c[0x0][0x648] ;  /* 0x00019200ff187b82 */ /* 0x000f220000000800 */
[-CC-:B---3--:R-:W-:Y:S02]  /*7570*/  SHF.R.U64 R15, R10, R8.reuse, R3.reuse ;  /* 0x000000080a0f7219 */ /* 0x188fe40000001203 */
[----:B------:R-:W-:-:S03]  /*7580*/  SHF.R.U32.HI R5, RZ, R8, R3 ;  /* 0x00000008ff057219 */ /* 0x000fc60000011603 */
[----:B------:R-:W-:Y:S02]  /*7590*/  IMAD.MOV.U32 R4, RZ, RZ, R15 ;  /* 0x000000ffff047224 */ /* 0x000fe400078e000f */
[----:B------:R-:W3:Y:S01]  /*75a0*/  LDC R28, c[0x0][0x638] ;  /* 0x00018e00ff1c7b82 */ /* 0x000ee20000000800 */
[----:B0-----:R-:W-:-:S07]  /*75b0*/  IMAD R25, R9, R7, R12 ;  /* 0x0000000709197224 */ /* 0x001fce00078e020c */
[----:B------:R-:W0:Y:S08]  /*75c0*/  LDC R29, c[0x0][0x610] ;  /* 0x00018400ff1d7b82 */ /* 0x000e300000000800 */
[----:B------:R-:W0:Y:S01]  /*75d0*/  LDC R30, c[0x0][0x600] ;  /* 0x00018000ff1e7b82 */ /* 0x000e220000000800 */
[----:B-12---:R-:W-:Y:S05]  /*75e0*/  @!P0 BRA `(.L_x_155) ;  /* 0x0000000000288947 */ /* 0x006fea0003800000 */
[----:B------:R-:W1:Y:S02]  /*75f0*/  LDC R0, c[0x0][0x64c] ;  /* 0x00019300ff007b82 */ /* 0x000e640000000800 */
[----:B-1----:R-:W-:-:S05]  /*7600*/  IADD3 R3, P0, R15, R0, RZ ;  /* 0x000000000f037210 */ /* 0x002fca0007f1e0ff */
        /* <DEDUP_REMOVED lines=8> */
.L_x_155:
[----:B------:R-:W-:Y:S01]  /*7690*/  ISETP.NE.AND P0, PT, R2, 0x1, PT ;  /* 0x000000010200780c */ /* 0x000fe20003f05270 */
[----:B------:R-:W-:Y:S01]  /*76a0*/  IMAD.MOV R14, RZ, RZ, -R14 ;  /* 0x000000ffff0e7224 */ /* 0x000fe200078e0a0e */
[----:B----4-:R-:W-:Y:S02]  /*76b0*/  SHF.R.U64 R0, R4, R24, R5 ;  /* 0x0000001804007219 */ /* 0x010fe40000001205 */
[----:B------:R-:W-:Y:S02]  /*76c0*/  LOP3.LUT R3, R10, R99, RZ, 0xc0, !PT ;  /* 0x000000630a037212 */ /* 0x000fe400078ec0ff */
[----:B------:R-:W-:Y:S01]  /*76d0*/  LOP3.LUT R6, R13, R98, RZ, 0xc0, !PT ;  /* 0x000000620d067212 */ /* 0x000fe200078ec0ff */
[----:B------:R-:W-:Y:S02]  /*76e0*/  IMAD.MOV R4, RZ, RZ, -R0 ;  /* 0x000000ffff047224 */ /* 0x000fe400078e0a00 */
[----:B------:R-:W-:Y:S02]  /*76f0*/  IMAD R0, R94, R0, R3 ;  /* 0x000000005e007224 */ /* 0x000fe400078e0203 */
[----:B---3--:R-:W-:-:S02]  /*7700*/  IMAD R3, R4, R28, R15 ;  /* 0x0000001c04037224 */ /* 0x008fc400078e020f */
[----:B------:R-:W-:Y:S02]  /*7710*/  @P0 IMAD R25, R21, R14, R20 ;  /* 0x0000000e15190224 */ /* 0x000fe400078e0214 */
[----:B0-----:R-:W-:Y:S02]  /*7720*/  IMAD R5, R3, R30, R6 ;  /* 0x0000001e03057224 */ /* 0x001fe400078e0206 */
[----:B------:R-:W-:Y:S02]  /*7730*/  IMAD R0, R0, R29, R25 ;  /* 0x0000001d00007224 */ /* 0x000fe400078e0219 */
[----:B------:R-:W-:-:S03]  /*7740*/  IMAD.MOV.U32 R4, RZ, RZ, 0x1 ;  /* 0x00000001ff047424 */ /* 0x000fc600078e00ff */
[----:B------:R-:W-:Y:S02]  /*7750*/  SEL R101, R5, R0, !P0 ;  /* 0x0000000005657207 */ /* 0x000fe40004000000 */
[----:B------:R-:W-:Y:S02]  /*7760*/  PRMT R3, R4, 0x7610, R3 ;  /* 0x0000761004037816 */ /* 0x000fe40000000003 */
[----:B------:R-:W-:-:S07]  /*7770*/  SEL R0, R0, R5, !P0 ;  /* 0x0000000500007207 */ /* 0x000fce0004000000 */
.L_x_153:
[----:B------:R-:W-:Y:S01]  /*7780*/  LOP3.LUT P0, RZ, R3, 0xff, RZ, 0xc0, !PT ;  /* 0x000000ff03ff7812 */ /* 0x000fe2000780c0ff */
[----:B------:R-:W-:Y:S01]  /*7790*/  UIMAD.WIDE.U32 UR4, UR40, -0x55555555, URZ ;  /* 0xaaaaaaab280478a5 */ /* 0x000fe2000f8e003f */
[----:B------:R-:W-:-:S03]  /*77a0*/  IMAD.MOV.U32 R113, RZ, RZ, R0 ;  /* 0x000000ffff717224 */ /* 0x000fc600078e0000 */
[----:B------:R-:W-:-:S04]  /*77b0*/  USHF.R.U32.HI UR4, URZ, 0x1, UR5 ;  /* 0x000000013f047899 */ /* 0x000fc80008011605 */
[----:B------:R-:W-:-:S04]  /*77c0*/  UIMAD UR40, UR4, -0x3, UR40 ;  /* 0xfffffffd042878a4 */ /* 0x000fc8000f8e0228 */
[----:B------:R-:W-:Y:S08]  /*77d0*/  @P0 BRA `(.L_x_156) ;  /* 0xffffff9800800947 */ /* 0x000ff0000383ffff */
[----:B------:R-:W-:Y:S05]  /*77e0*/  EXIT ;  /* 0x000000000000794d */ /* 0x000fea0003800000 */
.L_x_3:
[----:B------:R-:W-:Y:S01]  /*77f0*/  ULDC.64 UR4, c[0x0][0x650] ;  /* 0x0001940000047ab9 */ /* 0x000fe20000000a00 */
[----:B------:R-:W-:Y:S01]  /*7800*/  PRMT R9, RZ, 0x7610, R9 ;  /* 0x00007610ff097816 */ /* 0x000fe20000000009 */
[----:B------:R-:W-:Y:S01]  /*7810*/  IMAD.MOV.U32 R19, RZ, RZ, -0x1 ;  /* 0xffffffffff137424 */ /* 0x000fe200078e00ff */
[----:B------:R-:W-:Y:S01]  /*7820*/  ISETP.GE.U32.AND P0, PT, R16, UR4, PT ;  /* 0x0000000410007c0c */ /* 0x000fe2000bf06070 */
[----:B------:R-:W-:Y:S01]  /*7830*/  IMAD.MOV.U32 R8, RZ, RZ, -0x1 ;  /* 0xffffffffff087424 */ /* 0x000fe200078e00ff */
[----:B------:R-:W-:Y:S02]  /*7840*/  MOV R20, 0xffffffff ;  /* 0xffffffff00147802 */ /* 0x000fe40000000f00 */
        /* <DEDUP_REMOVED lines=15> */
[----:B------:R-:W-:-:S04]  /*7940*/  IMAD.WIDE.U32 R8, R13, R14, RZ ;  /* 0x0000000e0d087225 */ /* 0x000fc800078e00ff */
[----:B------:R-:W-:Y:S01]  /*7950*/  IMAD.X R13, RZ, RZ, RZ, P0 ;  /* 0x000000ffff0d7224 */ /* 0x000fe200000e06ff */
[----:B------:R-:W-:Y:S01]  /*7960*/  IADD3 RZ, P0, R9, R10, RZ ;  /* 0x0000000a09ff7210 */ /* 0x000fe20007f1e0ff */
[----:B------:R-:W-:-:S04]  /*7970*/  IMAD.MOV.U32 R12, RZ, RZ, R11 ;  /* 0x000000ffff0c7224 */ /* 0x000fc800078e000b */
[----:B------:R-:W-:-:S08]  /*7980*/  IMAD.WIDE.U32.X R12, R19, R15, R12, P0 ;  /* 0x0000000f130c7225 */ /* 0x000fd000000e040c */
.L_x_158:
[--C-:B------:R-:W-:Y:S01]  /*7990*/  SHF.R.U64 R14, R12, R20, R13.reuse ;  /* 0x000000140c0e7219 */ /* 0x100fe2000000120d */
[----:B------:R-:W0:Y:S01]  /*79a0*/  LDC R24, c[0x0][0x618] ;  /* 0x00018600ff187b82 */ /* 0x000e220000000800 */
[----:B------:R-:W-:Y:S01]  /*79b0*/  I2FP.F32.U32 R8, R6 ;  /* 0x0000000600087245 */ /* 0x000fe20000201000 */
[----:B------:R-:W-:Y:S01]  /*79c0*/  ULDC UR4, c[0x0][0x150] ;  /* 0x0000540000047ab9 */ /* 0x000fe20000000800 */
[----:B------:R-:W-:Y:S02]  /*79d0*/  SHF.R.U32.HI R7, RZ, R20, R13 ;  /* 0x00000014ff077219 */ /* 0x000fe4000001160d */
[----:B------:R-:W-:Y:S01]  /*79e0*/  IADD3 R11, P0, RZ, -R14, RZ ;  /* 0x8000000eff0b7210 */ /* 0x000fe20007f1e0ff */
[----:B------:R-:W-:Y:S01]  /*79f0*/  FMUL R13, R8, UR4 ;  /* 0x00000004080d7c20 */ /* 0x000fe20008400000 */
[----:B------:R-:W-:Y:S01]  /*7a00*/  ULDC UR4, c[0x0][0x154] ;  /* 0x0000550000047ab9 */ /* 0x000fe20000000800 */
[----:B------:R-:W1:Y:S01]  /*7a10*/  LDC.64 R26, c[0x0][0x640] ;  /* 0x00019000ff1a7b82 */ /* 0x000e620000000a00 */
[----:B------:R-:W-:Y:S01]  /*7a20*/  IADD3.X R7, RZ, ~R7, RZ, P0, !PT ;  /* 0x80000007ff077210 */ /* 0x000fe200007fe4ff */
[----:B------:R-:W-:-:S02]  /*7a30*/  IMAD.WIDE.U32 R8, R11, R22, R16 ;  /* 0x000000160b087225 */ /* 0x000fc400078e0010 */
[----:B------:R-:W2:Y:S02]  /*7a40*/  F2I.U32.TRUNC.NTZ R13, R13 ;  /* 0x0000000d000d7305 */ /* 0x000ea4000020f000 */
[----:B------:R-:W-:Y:S02]  /*7a50*/  IMAD R10, R7, R22, RZ ;  /* 0x00000016070a7224 */ /* 0x000fe400078e02ff */
[----:B------:R-:W3:Y:S02]  /*7a60*/  LDC R15, c[0x0][0x144] ;  /* 0x00005100ff0f7b82 */ /* 0x000ee40000000800 */
[----:B------:R-:W-:Y:S02]  /*7a70*/  IMAD R7, R11, R23, R10 ;  /* 0x000000170b077224 */ /* 0x000fe400078e020a */
[----:B------:R-:W-:Y:S02]  /*7a80*/  IMAD.MOV.U32 R10, RZ, RZ, -0x1 ;  /* 0xffffffffff0a7424 */ /* 0x000fe400078e00ff */
[----:B------:R-:W-:Y:S01]  /*7a90*/  IMAD.IADD R7, R9, 0x1, R7 ;  /* 0x0000000109077824 */ /* 0x000fe200078e0207 */
[----:B------:R-:W-:Y:S01]  /*7aa0*/  I2FP.F32.U32 R9, R5 ;  /* 0x0000000500097245 */ /* 0x000fe20000201000 */
[----:B------:R-:W4:Y:S03]  /*7ab0*/  LDC R20, c[0x0][0x608] ;  /* 0x00018200ff147b82 */ /* 0x000f260000000800 */
[-C--:B0-----:R-:W-:Y:S01]  /*7ac0*/  SHF.R.U64 R12, R8, R24.reuse, R7 ;  /* 0x00000018080c7219 */ /* 0x081fe20000001207 */
[----:B--2---:R-:W-:Y:S01]  /*7ad0*/  IMAD.MOV R8, RZ, RZ, -R13 ;  /* 0x000000ffff087224 */ /* 0x004fe200078e0a0d */
[----:B------:R-:W-:Y:S01]  /*7ae0*/  SHF.R.U32.HI R7, RZ, R24, R7 ;  /* 0x00000018ff077219 */ /* 0x000fe20000011607 */
[----:B------:R-:W-:-:S02]  /*7af0*/  FMUL R9, R9, UR4 ;  /* 0x0000000409097c20 */ /* 0x000fc40008400000 */
[----:B------:R-:W0:Y:S01]  /*7b00*/  LDC R11, c[0x0][0x658] ;  /* 0x00019600ff0b7b82 */ /* 0x000e220000000800 */
[----:B-1----:R-:W-:-:S04]  /*7b10*/  ISETP.NE.U32.AND P0, PT, R26, RZ, PT ;  /* 0x000000ff1a00720c */ /* 0x002fc80003f05070 */
[----:B------:R-:W-:-:S03]  /*7b20*/  ISETP.NE.AND.EX P0, PT, R27, RZ, PT, P0 ;  /* 0x000000ff1b00720c */ /* 0x000fc60003f05300 */
[----:B------:R-:W1:Y:S01]  /*7b30*/  LDC R22, c[0x0][0x148] ;  /* 0x00005200ff167b82 */ /* 0x000e620000000800 */
[----:B---3--:R-:W-:Y:S02]  /*7b40*/  IMAD R23, R15, R8, R6 ;  /* 0x000000080f177224 */ /* 0x008fe400078e0206 */
[----:B------:R-:W-:-:S05]  /*7b50*/  IMAD.MOV.U32 R8, RZ, RZ, 0x1 ;  /* 0x00000001ff087424 */ /* 0x000fca00078e00ff */
[----:B------:R-:W2:Y:S01]  /*7b60*/  LDC R21, c[0x0][0x600] ;  /* 0x00018000ff157b82 */ /* 0x000ea20000000800 */
[-CC-:B----4-:R-:W-:Y:S02]  /*7b70*/  SHF.R.U64 R15, R12, R20.reuse, R7.reuse ;  /* 0x000000140c0f7219 */ /* 0x190fe40000001207 */
[----:B------:R-:W-:Y:S02]  /*7b80*/  SHF.R.U32.HI R6, RZ, R20, R7 ;  /* 0x00000014ff067219 */ /* 0x000fe40000011607 */
[----:B------:R3:W4:Y:S03]  /*7b90*/  F2I.U32.TRUNC.NTZ R20, R9 ;  /* 0x0000000900147305 */ /* 0x000726000020f000 */
[----:B------:R-:W1:Y:S01]  /*7ba0*/  LDC R25, c[0x0][0x648] ;  /* 0x00019200ff197b82 */ /* 0x000e620000000800 */
[-C--:B0-----:R-:W-:Y:S02]  /*7bb0*/  SHF.R.U64 R19, R15, R11.reuse, R6 ;  /* 0x0000000b0f137219 */ /* 0x081fe40000001206 */
[----:B------:R-:W-:-:S02]  /*7bc0*/  SHF.L.U32 R10, R10, R11, RZ ;  /* 0x0000000b0a0a7219 */ /* 0x000fc400000006ff */
[-C--:B------:R-:W-:Y:S01]  /*7bd0*/  SHF.R.U32.HI R7, RZ, R11.reuse, R6 ;  /* 0x0000000bff077219 */ /* 0x080fe20000011606 */
[----:B------:R-:W-:Y:S01]  /*7be0*/  IMAD.MOV.U32 R6, RZ, RZ, R19 ;  /* 0x000000ffff067224 */ /* 0x000fe200078e0013 */
[----:B------:R-:W-:Y:S01]  /*7bf0*/  SHF.L.U32 R24, R8, R11, RZ ;  /* 0x0000000b08187219 */ /* 0x000fe200000006ff */
[----:B------:R-:W0:Y:S01]  /*7c00*/  LDC R28, c[0x0][0x638] ;  /* 0x00018e00ff1c7b82 */ /* 0x000e220000000800 */
[----:B------:R-:W-:-:S07]  /*7c10*/  LOP3.LUT R30, RZ, R10, RZ, 0x33, !PT ;  /* 0x0000000aff1e7212 */ /* 0x000fce00078e33ff */
[----:B------:R-:W0:Y:S01]  /*7c20*/  LDC R29, c[0x0][0x610] ;  /* 0x00018400ff1d7b82 */ /* 0x000e220000000800 */
[----:B---34-:R-:W-:Y:S05]  /*7c30*/  @!P0 BRA `(.L_x_159) ;  /* 0x0000000000288947 */ /* 0x018fea0003800000 */
[----:B------:R-:W3:Y:S02]  /*7c40*/  LDC R6, c[0x0][0x64c] ;  /* 0x00019300ff067b82 */ /* 0x000ee40000000800 */
[----:B---3--:R-:W-:-:S05]  /*7c50*/  IADD3 R11, P0, R19, R6, RZ ;  /* 0x00000006130b7210 */ /* 0x008fca0007f1e0ff */
        /* <DEDUP_REMOVED lines=8> */
.L_x_159:
[----:B------:R-:W-:Y:S01]  /*7ce0*/  ISETP.NE.AND P0, PT, R2, 0x1, PT ;  /* 0x000000010200780c */ /* 0x000fe20003f05270 */
[----:B--2---:R-:W-:Y:S01]  /*7cf0*/  VIADD R9, R21, 0xffffffff ;  /* 0xffffffff15097836 */ /* 0x004fe20000000000 */
[----:B-1----:R-:W-:Y:S01]  /*7d00*/  SHF.R.U64 R7, R6, R25, R7 ;  /* 0x0000001906077219 */ /* 0x002fe20000001207 */
[----:B------:R-:W-:Y:S01]  /*7d10*/  IMAD.MOV R20, RZ, RZ, -R20 ;  /* 0x000000ffff147224 */ /* 0x000fe200078e0a14 */
[----:B------:R-:W-:Y:S02]  /*7d20*/  LOP3.LUT R6, R15, R30, RZ, 0xc0, !PT ;  /* 0x0000001e0f067212 */ /* 0x000fe400078ec0ff */
[----:B------:R-:W-:Y:S01]  /*7d30*/  LOP3.LUT R12, R12, R9, RZ, 0xc0, !PT ;  /* 0x000000090c0c7212 */ /* 0x000fe200078ec0ff */
[----:B------:R-:W-:Y:S02]  /*7d40*/  IMAD.MOV R8, RZ, RZ, -R7 ;  /* 0x000000ffff087224 */ /* 0x000fe400078e0a07 */
[----:B------:R-:W-:Y:S02]  /*7d50*/  IMAD R6, R24, R7, R6 ;  /* 0x0000000718067224 */ /* 0x000fe400078e0206 */
[----:B------:R-:W-:-:S02]  /*7d60*/  IMAD.MOV.U32 R9, RZ, RZ, 0x1 ;  /* 0x00000001ff097424 */ /* 0x000fc400078e00ff */
[----:B------:R-:W-:Y:S02]  /*7d70*/  @P0 IMAD R23, R22, R20, R5 ;  /* 0x0000001416170224 */ /* 0x000fe400078e0205 */
[----:B0-----:R-:W-:Y:S02]  /*7d80*/  IMAD R5, R8, R28, R19 ;  /* 0x0000001c08057224 */ /* 0x001fe400078e0213 */
[----:B------:R-:W-:Y:S02]  /*7d90*/  IMAD R19, R6, R29, R23 ;  /* 0x0000001d06137224 */ /* 0x000fe400078e0217 */
[----:B------:R-:W-:Y:S02]  /*7da0*/  IMAD R6, R5, R21, R12 ;  /* 0x0000001505067224 */ /* 0x000fe400078e020c */
[----:B------:R-:W-:-:S03]  /*7db0*/  IMAD.MOV.U32 R8, RZ, RZ, R14 ;  /* 0x000000ffff087224 */ /* 0x000fc600078e000e */
[----:B------:R-:W-:Y:S02]  /*7dc0*/  SEL R20, R6, R19, !P0 ;  /* 0x0000001306147207 */ /* 0x000fe40004000000 */
[----:B------:R-:W-:-:S07]  /*7dd0*/  SEL R19, R19, R6, !P0 ;  /* 0x0000000613137207 */ /* 0x000fce0004000000 */
.L_x_157:
[----:B------:R-:W-:-:S08]  /*7de0*/  NOP ;  /* 0x0000000000007918 */ /* 0x000fd00000000000 */
[----:B------:R-:W0:-:S00]  /*7df0*/  USETMAXREG.DEALLOC.CTAPOOL 0x28 ;  /* 0x00000028000079c8 */ /* 0x000e0000080e0500 */
[----:B0-----:R-:W-:-:S13]  /*7e00*/  ISETP.NE.AND P0, PT, R0, RZ, PT ;  /* 0x000000ff0000720c */ /* 0x001fda0003f05270 */
[----:B------:R-:W-:Y:S05]  /*7e10*/  @P0 EXIT ;  /* 0x000000000000094d */ /* 0x000fea0003800000 */
[----:B------:R-:W-:Y:S01]  /*7e20*/  LOP3.LUT P0, RZ, R9, 0xff, RZ, 0xc0, !PT ;  /* 0x000000ff09ff7812 */ /* 0x000fe2000780c0ff */
[----:B------:R-:W-:Y:S01]  /*7e30*/  IMAD.MOV.U32 R12, RZ, RZ, RZ ;  /* 0x000000ffff0c7224 */ /* 0x000fe200078e00ff */
[----:B------:R-:W-:-:S11]  /*7e40*/  MOV R0, 0x1 ;  /* 0x0000000100007802 */ /* 0x000fd60000000f00 */
[----:B------:R-:W-:Y:S05]  /*7e50*/  @!P0 BRA `(.L_x_160) ;  /* 0x0000000c009c8947 */ /* 0x000fea0003800000 */
[----:B------:R-:W0:Y:S01]  /*7e60*/  LDC R0, c[0x0][0x28c] ;  /* 0x0000a300ff007b82 */ /* 0x000e220000000800 */
[----:B------:R-:W-:Y:S01]  /*7e70*/  LOP3.LUT P0, RZ, R3, 0x1f, RZ, 0xc0, !PT ;  /* 0x0000001f03ff7812 */ /* 0x000fe2000780c0ff */
[----:B------:R-:W-:Y:S01]  /*7e80*/  ULDC UR21, c[0x0][0x658] ;  /* 0x0001960000157ab9 */ /* 0x000fe20000000800 */
[----:B------:R-:W-:Y:S01]  /*7e90*/  UMOV UR4, 0xffffffff ;  /* 0xffffffff00047882 */ /* 0x000fe20000000000 */
[----:B------:R-:W-:Y:S01]  /*7ea0*/  BSSY B0, `(.L_x_160) ;  /* 0x00000e2000007945 */ /* 0x000fe20003800000 */
[----:B------:R-:W-:Y:S01]  /*7eb0*/  USHF.L.U32 UR4, UR4, UR21, URZ ;  /* 0x0000001504047299 */ /* 0x000fe2000800063f */
[C---:B------:R-:W-:Y:S01]  /*7ec0*/  ISETP.NE.AND P2, PT, R4.reuse, RZ, PT ;  /* 0x000000ff0400720c */ /* 0x040fe20003f45270 */
[----:B------:R-:W-:Y:S01]  /*7ed0*/  IMAD.MOV.U32 R13, RZ, RZ, 0x1 ;  /* 0x00000001ff0d7424 */ /* 0x000fe200078e00ff */
[----:B------:R-:W-:Y:S01]  /*7ee0*/  ISETP.NE.OR P0, PT, R4, RZ, !P0 ;  /* 0x000000ff0400720c */ /* 0x000fe20004705670 */
[----:B------:R-:W-:Y:S01]  /*7ef0*/  IMAD.MOV.U32 R12, RZ, RZ, RZ ;  /* 0x000000ffff0c7224 */ /* 0x000fe200078e00ff */
[----:B------:R-:W-:Y:S01]  /*7f00*/  LOP3.LUT R11, R18, 0x2, RZ, 0xfc, !PT ;  /* 0x00000002120b7812 */ /* 0x000fe200078efcff */
[----:B------:R-:W-:Y:S01]  /*7f10*/  ULDC UR13, c[0x0][0x600] ;  /* 0x00018000000d7ab9 */ /* 0x000fe20000000800 */
[----:B------:R-:W-:Y:S01]  /*7f20*/  UMOV UR5, 0x1 ;  /* 0x0000000100057882 */ /* 0x000fe20000000000 */
[----:B------:R-:W-:-:S02]  /*7f30*/  UIADD3 UR13, UR13, -0x1, URZ ;  /* 0xffffffff0d0d7890 */ /* 0x000fc4000fffe03f */
[----:B------:R-:W-:Y:S02]  /*7f40*/  USHF.L.U32 UR21, UR5, UR21, URZ ;  /* 0x0000001505157299 */ /* 0x000fe4000800063f */
[----:B------:R-:W-:Y:S01]  /*7f50*/  ULOP3.LUT UR29, URZ, UR4, URZ, 0x33, !UPT ;  /* 0x000000043f1d7292 */ /* 0x000fe2000f8e333f */
[----:B------:R-:W-:Y:S01]  /*7f60*/  ULDC.64 UR14, c[0x0][0x198] ;  /* 0x00006600000e7ab9 */ /* 0x000fe20000000a00 */
[----:B0-----:R-:W-:-:S05]  /*7f70*/  VIADD R0, R0, 0x7f ;  /* 0x0000007f00007836 */ /* 0x001fca0000000000 */
[----:B------:R-:W-:-:S04]  /*7f80*/  SHF.R.S32.HI R3, RZ, 0x1f, R0 ;  /* 0x0000001fff037819 */ /* 0x000fc80000011400 */
[----:B------:R-:W-:Y:S01]  /*7f90*/  LEA.HI R3, R3, R0, RZ, 0x7 ;  /* 0x0000000003037211 */ /* 0x000fe200078f38ff */
[----:B------:R-:W-:-:S03]  /*7fa0*/  IMAD.MOV.U32 R0, RZ, RZ, 0x1 ;  /* 0x00000001ff007424 */ /* 0x000fc600078e00ff */
[----:B------:R-:W-:-:S05]  /*7fb0*/  SHF.R.S32.HI R3, RZ, 0x7, R3 ;  /* 0x00000007ff037819 */ /* 0x000fca0000011403 */
[----:B------:R-:W-:-:S07]  /*7fc0*/  VIADD R10, R3, 0x1 ;  /* 0x00000001030a7836 */ /* 0x000fce0000000000 */
.L_x_172:
[----:B------:R-:W-:-:S03]  /*7fd0*/  UMOV UR4, 0xffffffff ;  /* 0xffffffff00047882 */ /* 0x000fc60000000000 */
[----:B------:R-:W-:Y:S05]  /*7fe0*/  BRA.DIV UR4, `(.L_x_161) ;  /* 0x0000001204007947 */ /* 0x000fea000b800000 */
[----:B------:R-:W-:-:S13]  /*7ff0*/  ELECT P6, URZ, PT ;  /* 0x00000000003f782f */ /* 0x000fda00038c0000 */
.L_x_182:
[----:B------:R-:W0:Y:S01]  /*8000*/  LDC R4, c[0x0][0x28c] ;  /* 0x0000a300ff047b82 */ /* 0x000e220000000800 */
[----:B------:R-:W-:Y:S01]  /*8010*/  BSSY B1, `(.L_x_162) ;  /* 0x0000059000017945 */ /* 0x000fe20003800000 */
[----:B0-----:R-:W-:-:S13]  /*8020*/  ISETP.LT.OR P6, PT, R4, 0x1, !P6 ;  /* 0x000000010400780c */ /* 0x001fda00077c1670 */
[----:B------:R-:W-:Y:S05]  /*8030*/  @P6 BRA `(.L_x_163) ;  /* 0x0000000400586947 */ /* 0x000fea0003800000 */
[----:B------:R-:W-:Y:S01]  /*8040*/  SHF.L.U32 R19, R19, 0x8, RZ ;  /* 0x0000000813137819 */ /* 0x000fe200000006ff */
[----:B------:R-:W-:Y:S02]  /*8050*/  IMAD.SHL.U32 R20, R20, 0x40, RZ ;  /* 0x0000004014147824 */ /* 0x000fe400078e00ff */
[----:B------:R-:W-:Y:S02]  /*8060*/  IMAD.MOV.U32 R21, RZ, RZ, RZ ;  /* 0x000000ffff157224 */ /* 0x000fe400078e00ff */
[----:B------:R-:W-:Y:S02]  /*8070*/  IMAD.MOV.U32 R4, RZ, RZ, R10 ;  /* 0x000000ffff047224 */ /* 0x000fe400078e000a */
[----:B------:R-:W-:Y:S02]  /*8080*/  IMAD.MOV.U32 R5, RZ, RZ, R0 ;  /* 0x000000ffff057224 */ /* 0x000fe400078e0000 */
[----:B------:R-:W-:-:S07]  /*8090*/  IMAD.MOV.U32 R6, RZ, RZ, R12 ;  /* 0x000000ffff067224 */ /* 0x000fce00078e000c */
.L_x_167:
[----:B------:R-:W0:Y:S01]  /*80a0*/  S2R R14, SR_CgaCtaId ;  /* 0x00000000000e7919 */ /* 0x000e220000008800 */
[----:B------:R-:W-:Y:S01]  /*80b0*/  MOV R7, 0x400 ;  /* 0x0000040000077802 */ /* 0x000fe20000000f00 */
[----:B------:R-:W1:Y:S03]  /*80c0*/  @!P2 LDC R9, c[0x0][0x500] ;  /* 0x00014000ff09ab82 */ /* 0x000e660000000800 */
[----:B0-----:R-:W-:Y:S02]  /*80d0*/  LEA R15, R14, R7, 0x18 ;  /* 0x000000070e0f7211 */ /* 0x001fe400078ec0ff */
[----:B------:R-:W-:-:S03]  /*80e0*/  SHF.L.U32 R7, R5, 0x1f, RZ ;  /* 0x0000001f05077819 */ /* 0x000fc600000006ff */
[----:B------:R-:W-:-:S04]  /*80f0*/  IMAD R14, R6, 0x8, R15 ;  /* 0x00000008060e7824 */ /* 0x000fc800078e020f */
[----:B------:R-:W0:Y:S02]  /*8100*/  SYNCS.PHASECHK.TRANS64.TRYWAIT P1, [R14+URZ+0x18], R7 ;  /* 0x000018070e0075a7 */ /* 0x000e24000802017f */
[----:B01----:R-:W-:Y:S05]  /*8110*/  @!P1 BRA `(.L_x_164) ;  /* 0x0000000c00d49947 */ /* 0x003fea0003800000 */
.L_x_183:
[----:B0-----:R-:W-:Y:S01]  /*8120*/  PRMT R7, R11, 0x9910, RZ ;  /* 0x000099100b077816 */ /* 0x001fe200000000ff */
[----:B------:R0:W-:Y:S03]  /*8130*/  @!P2 SYNCS.ARRIVE.TRANS64 RZ, [R14+URZ], R9 ;  /* 0x000000090effa9a7 */ /* 0x0001e6000800003f */
[----:B------:R-:W-:-:S13]  /*8140*/  ISETP.NE.AND P1, PT, R7, 0x2, PT ;  /* 0x000000020700780c */ /* 0x000fda0003f25270 */
[----:B0-----:R-:W-:Y:S05]  /*8150*/  @P1 BRA `(.L_x_165) ;  /* 0x0000000000041947 */ /* 0x001fea0003800000 */
[----:B------:R-:W-:Y:S01]  /*8160*/  BPT.TRAP 0x1 ;  /* 0x000000040000795c */ /* 0x000fe20000300000 */
.L_x_165:
[----:B------:R-:W-:Y:S05]  /*8170*/  @P0 BRA `(.L_x_166) ;  /* 0x0000000000040947 */ /* 0x000fea0003800000 */
[----:B------:R-:W-:Y:S01]  /*8180*/  BPT.TRAP 0x1 ;  /* 0x000000040000795c */ /* 0x000fe20000300000 */
.L_x_166:
[C---:B------:R-:W-:Y:S01]  /*8190*/  LEA R7, R6.reuse, R15, 0x11 ;  /* 0x0000000f06077211 */ /* 0x040fe200078e88ff */
[----:B------:R-:W-:Y:S01]  /*81a0*/  IMAD R15, R6, 0x8000, R15 ;  /* 0x00008000060f7824 */ /* 0x000fe200078e020f */
[----:B------:R-:W-:Y:S01]  /*81b0*/  R2UR UR10, R21 ;  /* 0x00000000150a72ca */ /* 0x000fe200000e0000 */
[----:B------:R-:W-:Y:S01]  /*81c0*/  UIADD3 UR22, UP0, UR14, 0xf0, URZ ;  /* 0x000000f00e167890 */ /* 0x000fe2000ff1e03f */
[----:B------:R-:W-:Y:S01]  /*81d0*/  R2UR UR40, R7 ;  /* 0x00000000072872ca */ /* 0x000fe200000e0000 */
[----:B------:R-:W-:Y:S01]  /*81e0*/  VIADD R4, R4, 0xffffffff ;  /* 0xffffffff04047836 */ /* 0x000fe20000000000 */
[----:B------:R-:W-:Y:S01]  /*81f0*/  R2UR UR18, R15 ;  /* 0x000000000f1272ca */ /* 0x000fe200000e0000 */
[----:B------:R-:W-:Y:S01]  /*8200*/  UIADD3.X UR23, URZ, UR15, URZ, UP0, !UPT ;  /* 0x0000000f3f177290 */ /* 0x000fe200087fe43f */
[----:B------:R-:W-:Y:S01]  /*8210*/  R2UR UR9, R14 ;  /* 0x000000000e0972ca */ /* 0x000fe200000e0000 */
[----:B------:R-:W-:Y:S01]  /*8220*/  UIADD3 UR6, UP1, UR14, 0x1f0, URZ ;  /* 0x000001f00e067890 */ /* 0x000fe2000ff3e03f */
[----:B------:R-:W-:Y:S01]  /*8230*/  R2UR UR11, R19 ;  /* 0x00000000130b72ca */ /* 0x000fe200000e0000 */
[----:B------:R-:W-:Y:S01]  /*8240*/  UMOV UR4, 0x0 ;  /* 0x0000000000047882 */ /* 0x000fe20000000000 */
[----:B------:R-:W-:Y:S01]  /*8250*/  R2UR UR12, R8 ;  /* 0x00000000080c72ca */ /* 0x000fe200000e0000 */
[----:B------:R-:W-:Y:S01]  /*8260*/  UMOV UR5, 0x10000000 ;  /* 0x1000000000057882 */ /* 0x000fe20000000000 */
[----:B------:R-:W-:Y:S01]  /*8270*/  R2UR UR35, R20 ;  /* 0x00000000142372ca */ /* 0x000fe200000e0000 */
[----:B------:R-:W-:Y:S01]  /*8280*/  UIADD3 UR58, UR10, 0x20, URZ ;  /* 0x000000200a3a7890 */ /* 0x000fe2000fffe03f */
[----:B------:R-:W-:Y:S01]  /*8290*/  ISETP.GT.AND P3, PT, R4, 0x1, PT ;  /* 0x000000010400780c */ /* 0x000fe20003f64270 */
[----:B------:R-:W-:Y:S01]  /*82a0*/  UIADD3 UR8, UR40, 0x100, URZ ;  /* 0x0000010028087890 */ /* 0x000fe2000fffe03f */
[----:B------:R-:W-:Y:S01]  /*82b0*/  VIADD R6, R6, 0x1 ;  /* 0x0000000106067836 */ /* 0x000fe20000000000 */
[----:B------:R-:W-:Y:S01]  /*82c0*/  UIADD3 UR56, UR40, 0x8100, URZ ;  /* 0x0000810028387890 */ /* 0x000fe2000fffe03f */
[----:B------:R-:W-:Y:S01]  /*82d0*/  VIADD R21, R21, 0x80 ;  /* 0x0000008015157836 */ /* 0x000fe20000000000 */
[----:B------:R-:W-:-:S02]  /*82e0*/  UIADD3 UR50, UR10, 0x40, URZ ;  /* 0x000000400a327890 */ /* 0x000fc4000fffe03f */
[----:B------:R-:W-:Y:S01]  /*82f0*/  UIADD3 UR48, UR40, 0x10100, URZ ;  /* 0x0001010028307890 */ /* 0x000fe2000fffe03f */
[C---:B------:R-:W-:Y:S01]  /*8300*/  ISETP.NE.AND P1, PT, R6.reuse, 0x3, PT ;  /* 0x000000030600780c */ /* 0x040fe20003f25270 */
[----:B------:R-:W-:Y:S02]  /*8310*/  UIADD3 UR42, UR10, 0x60, URZ ;  /* 0x000000600a2a7890 */ /* 0x000fe4000fffe03f */
[----:B------:R0:W-:Y:S01]  /*8320*/  UTMALDG.3D [UR8], [UR22], desc[UR4] ;  /* 0x00000408160075b4 */ /* 0x0001e20008011000 */
[----:B------:R-:W-:Y:S01]  /*8330*/  UIADD3 UR40, UR40, 0x18100, URZ ;  /* 0x0001810028287890 */ /* 0x000fe2000fffe03f */
[----:B------:R-:W-:Y:S01]  /*8340*/  SEL R14, RZ, 0x1, P1 ;  /* 0x00000001ff0e7807 */ /* 0x000fe20000800000 */
[----:B------:R-:W-:Y:S01]  /*8350*/  UIADD3.X UR7, URZ, UR15, URZ, UP1, !UPT ;  /* 0x0000000f3f077290 */ /* 0x000fe20008ffe43f */
[----:B------:R-:W-:Y:S01]  /*8360*/  SEL R6, R6, RZ, P1 ;  /* 0x000000ff06067207 */ /* 0x000fe20000800000 */
[----:B------:R-:W-:Y:S01]  /*8370*/  UIADD3 UR32, UR18, 0x60100, URZ ;  /* 0x0006010012207890 */ /* 0x000fe2000fffe03f */
[----:B------:R-:W-:Y:S01]  /*8380*/  LOP3.LUT R5, R5, R14, RZ, 0x3c, !PT ;  /* 0x0000000e05057212 */ /* 0x000fe200078e3cff */
[----:B------:R-:W-:-:S02]  /*8390*/  UIADD3 UR24, UR18, 0x62100, URZ ;  /* 0x0006210012187890 */ /* 0x000fc4000fffe03f */
[----:B------:R-:W-:Y:S01]  /*83a0*/  UIADD3 UR16, UR18, 0x64100, URZ ;  /* 0x0006410012107890 */ /* 0x000fe2000fffe03f */
[----:B------:R-:W-:Y:S01]  /*83b0*/  UMOV UR57, UR9 ;  /* 0x0000000900397c82 */ /* 0x000fe20008000000 */
        /* <DEDUP_REMOVED lines=8> */
[----:B------:R1:W-:Y:S01]  /*8440*/  UTMALDG.3D [UR56], [UR22], desc[UR4] ;  /* 0x00000438160075b4 */ /* 0x0003e20008011000 */
[----:B------:R-:W-:Y:S01]  /*8450*/  UMOV UR33, UR9 ;  /* 0x0000000900217c82 */ /* 0x000fe20008000000 */
[----:B------:R-:W-:Y:S01]  /*8460*/  UMOV UR34, UR10 ;  /* 0x0000000a00227c82 */ /* 0x000fe20008000000 */
[----:B------:R-:W-:Y:S01]  /*8470*/  UMOV UR36, UR12 ;  /* 0x0000000c00247c82 */ /* 0x000fe20008000000 */
[----:B0-----:R-:W-:Y:S01]  /*8480*/  UIADD3 UR8, UR18, 0x66100, URZ ;  /* 0x0006610012087890 */ /* 0x001fe2000fffe03f */
[----:B------:R-:W-:Y:S01]  /*8490*/  UMOV UR25, UR9 ;  /* 0x0000000900197c82 */ /* 0x000fe20008000000 */
[----:B------:R-:W-:Y:S01]  /*84a0*/  UMOV UR27, UR35 ;  /* 0x00000023001b7c82 */ /* 0x000fe20008000000 */
[----:B------:R1:W-:Y:S01]  /*84b0*/  UTMALDG.3D [UR48], [UR22], desc[UR4] ;  /* 0x00000430160075b4 */ /* 0x0003e20008011000 */
        /* <DEDUP_REMOVED lines=9> */
[----:B------:R1:W-:Y:S01]  /*8550*/  UTMALDG.3D [UR32], [UR6], desc[UR4] ;  /* 0x00000420060075b4 */ /* 0x0003e20008011000 */
[----:B------:R1:W-:Y:S01]  /*8560*/  UTMALDG.3D [UR24], [UR6], desc[UR4] ;  /* 0x00000418060075b4 */ /* 0x0003e20008011000 */
[----:B------:R1:W-:Y:S01]  /*8570*/  UTMALDG.3D [UR16], [UR6], desc[UR4] ;  /* 0x00000410060075b4 */ /* 0x0003e20008011000 */
[----:B------:R1:W-:Y:S02]  /*8580*/  UTMALDG.3D [UR8], [UR6], desc[UR4] ;  /* 0x00000408060075b4 */ /* 0x0003e40008011000 */
[----:B-1----:R-:W-:Y:S05]  /*8590*/  @P3 BRA `(.L_x_167) ;  /* 0xfffffff800c03947 */ /* 0x002fea000383ffff */
.L_x_163:
[----:B------:R-:W-:Y:S05]  /*85a0*/  BSYNC B1 ;  /* 0x0000000000017941 */ /* 0x000fea0003800000 */
.L_x_162:
[----:B------:R-:W-:Y:S01]  /*85b0*/  LOP3.LUT P3, RZ, R13, 0xff, RZ, 0xc0, !PT ;  /* 0x000000ff0dff7812 */ /* 0x000fe2000786c0ff */
[----:B------:R-:W-:Y:S01]  /*85c0*/  IMAD.IADD R12, R3, 0x1, R12 ;  /* 0x00000001030c7824 */ /* 0x000fe200078e020c */
[----:B------:R-:W-:Y:S01]  /*85d0*/  IADD3 R16, P4, R16, UR38, RZ ;  /* 0x0000002610107c10 */ /* 0x000fe2000ff9e0ff */
[----:B------:R-:W-:Y:S01]  /*85e0*/  ULDC.64 UR4, c[0x0][0x650] ;  /* 0x0001940000047ab9 */ /* 0x000fe20000000a00 */
[----:B------:R-:W-:Y:S01]  /*85f0*/  BSSY B1, `(.L_x_168) ;  /* 0x000006a000017945 */ /* 0x000fe20003800000 */
[----:B------:R-:W-:Y:S01]  /*8600*/  IMAD.MOV.U32 R19, RZ, RZ, -0x1 ;  /* 0xffffffffff137424 */ /* 0x000fe200078e00ff */
[----:B------:R-:W-:Y:S01]  /*8610*/  ISETP.GT.U32.AND P1, PT, R12, 0x2, PT ;  /* 0x000000020c00780c */ /* 0x000fe20003f24070 */
[----:B------:R-:W-:Y:S01]  /*8620*/  IMAD.MOV.U32 R8, RZ, RZ, -0x1 ;  /* 0xffffffffff087424 */ /* 0x000fe200078e00ff */
[----:B------:R-:W-:Y:S02]  /*8630*/  IADD3.X R17, R17, UR37, RZ, P4, !PT ;  /* 0x0000002511117c10 */ /* 0x000fe4000a7fe4ff */
[----:B------:R-:W-:-:S02]  /*8640*/  ISETP.LT.U32.AND P1, PT, R3, 0x3, P1 ;  /* 0x000000030300780c */ /* 0x000fc40000f21070 */
[----:B------:R-:W-:Y:S01]  /*8650*/  MOV R20, 0xffffffff ;  /* 0xffffffff00147802 */ /* 0x000fe20000000f00 */
[----:B------:R-:W0:Y:S01]  /*8660*/  @P3 S2R R5, SR_CgaCtaId ;  /* 0x0000000000053919 */ /* 0x000e220000008800 */
[----:B------:R-:W-:Y:S02]  /*8670*/  @P3 MOV R4, 0x400 ;  /* 0x0000040000043802 */ /* 0x000fe40000000f00 */
[----:B------:R-:W-:Y:S02]  /*8680*/  PRMT R13, RZ, 0x7610, R13 ;  /* 0x00007610ff0d7816 */ /* 0x000fe4000000000d */
[----:B0-----:R-:W-:Y:S01]  /*8690*/  @P3 LEA R6, R5, R4, 0x18 ;  /* 0x0000000405063211 */ /* 0x001fe200078ec0ff */
[----:B------:R-:W-:-:S03]  /*86a0*/  IMAD.WIDE.U32 R4, R12, -0x55555555, RZ ;  /* 0xaaaaaaab0c047825 */ /* 0x000fc600078e00ff */
[----:B------:R0:W-:Y:S01]  /*86b0*/  @P3 SYNCS.ARRIVE.TRANS64.A1T0 RZ, [R6+URZ+0x48], RZ ;  /* 0x000048ff06ff39a7 */ /* 0x0001e2000810003f */
[----:B------:R-:W-:Y:S02]  /*86c0*/  ISETP.GE.U32.AND P3, PT, R3, 0x3, PT ;  /* 0x000000030300780c */ /* 0x000fe40003f66070 */
[----:B------:R-:W-:Y:S02]  /*86d0*/  SHF.R.U32.HI R7, RZ, 0x1, R5 ;  /* 0x00000001ff077819 */ /* 0x000fe40000011605 */
[----:B------:R-:W-:Y:S02]  /*86e0*/  SEL R5, RZ, 0x1, !P1 ;  /* 0x00000001ff057807 */ /* 0x000fe40004800000 */
[----:B------:R-:W-:Y:S01]  /*86f0*/  ISETP.GE.U32.AND P1, PT, R16, UR4, PT ;  /* 0x0000000410007c0c */ /* 0x000fe2000bf26070 */
[----:B------:R-:W-:Y:S01]  /*8700*/  IMAD R12, R7, -0x3, R12 ;  /* 0xfffffffd070c7824 */ /* 0x000fe200078e020c */
[----:B------:R-:W-:Y:S02]  /*8710*/  LOP3.LUT R0, R0, R5, RZ, 0x3c, !PT ;  /* 0x0000000500007212 */ /* 0x000fe400078e3cff */
[----:B------:R-:W-:-:S02]  /*8720*/  ISETP.GE.U32.AND.EX P1, PT, R17, UR5, PT, P1 ;  /* 0x0000000511007c0c */ /* 0x000fc4000bf26110 */
[----:B------:R-:W-:Y:S02]  /*8730*/  PRMT R4, RZ, 0x7610, R4 ;  /* 0x00007610ff047816 */ /* 0x000fe40000000004 */
[----:B------:R-:W-:-:S09]  /*8740*/  @P3 LOP3.LUT R0, R0, 0x1, R7, 0x78, !PT ;  /* 0x0000000100003812 */ /* 0x000fd200078e7807 */
[----:B0-----:R-:W-:Y:S05]  /*8750*/  @P1 BRA `(.L_x_169) ;  /* 0x00000004004c1947 */ /* 0x001fea0003800000 */
[----:B------:R-:W-:Y:S01]  /*8760*/  ULDC.64 UR4, c[0x0][0x628] ;  /* 0x00018a0000047ab9 */ /* 0x000fe20000000a00 */
[----:B------:R-:W0:Y:S01]  /*8770*/  S2R R15, SR_CTAID.X ;  /* 0x00000000000f7919 */ /* 0x000e220000002500 */
[----:B------:R-:W-:Y:S01]  /*8780*/  ISETP.NE.U32.AND P1, PT, RZ, UR4, PT ;  /* 0x00000004ff007c0c */ /* 0x000fe2000bf25070 */
[----:B------:R-:W-:Y:S01]  /*8790*/  ULDC UR7, c[0x0][0x630] ;  /* 0x00018c0000077ab9 */ /* 0x000fe20000000800 */
[----:B------:R-:W-:Y:S01]  /*87a0*/  IMAD.MOV.U32 R4, RZ, RZ, R16 ;  /* 0x000000ffff047224 */ /* 0x000fe200078e0010 */
[----:B------:R-:W1:Y:S01]  /*87b0*/  S2R R14, SR_CTAID.Y ;  /* 0x00000000000e7919 */ /* 0x000e620000002600 */
[----:B------:R-:W-:Y:S01]  /*87c0*/  ISETP.NE.AND.EX P1, PT, RZ, UR5, PT, P1 ;  /* 0x00000005ff007c0c */ /* 0x000fe2000bf25310 */
[----:B------:R-:W-:-:S12]  /*87d0*/  IMAD.MOV.U32 R5, RZ, RZ, R17 ;  /* 0x000000ffff057224 */ /* 0x000fd800078e0011 */
[----:B------:R-:W-:Y:S05]  /*87e0*/  @!P1 BRA `(.L_x_170) ;  /* 0x0000000000289947 */ /* 0x000fea0003800000 */
[----:B------:R-:W-:Y:S02]  /*87f0*/  ULDC UR6, c[0x0][0x634] ;  /* 0x00018d0000067ab9 */ /* 0x000fe40000000800 */
[----:B------:R-:W-:-:S05]  /*8800*/  IADD3 R9, P1, R16, UR6, RZ ;  /* 0x0000000610097c10 */ /* 0x000fca000ff3e0ff */
[----:B------:R-:W-:-:S04]  /*8810*/  IMAD.X R19, RZ, RZ, R17, P1 ;  /* 0x000000ffff137224 */ /* 0x000fc800008e0611 */
[----:B------:R-:W-:-:S04]  /*8820*/  IMAD.WIDE.U32 R6, R19, UR4, RZ ;  /* 0x0000000413067c25 */ /* 0x000fc8000f8e00ff */
[----:B------:R-:W-:-:S04]  /*8830*/  IMAD.WIDE.U32 R6, P1, R9, UR5, R6 ;  /* 0x0000000509067c25 */ /* 0x000fc8000f820006 */
[----:B------:R-:W-:-:S04]  /*8840*/  IMAD.WIDE.U32 R8, R9, UR4, RZ ;  /* 0x0000000409087c25 */ /* 0x000fc8000f8e00ff */
[----:B------:R-:W-:Y:S01]  /*8850*/  IMAD.X R5, RZ, RZ, RZ, P1 ;  /* 0x000000ffff057224 */ /* 0x000fe200008e06ff */
[----:B------:R-:W-:Y:S01]  /*8860*/  IADD3 RZ, P1, R9, R6, RZ ;  /* 0x0000000609ff7210 */ /* 0x000fe20007f3e0ff */
[----:B------:R-:W-:-:S04]  /*8870*/  IMAD.MOV.U32 R4, RZ, RZ, R7 ;  /* 0x000000ffff047224 */ /* 0x000fc800078e0007 */
[----:B------:R-:W-:-:S08]  /*8880*/  IMAD.WIDE.U32.X R4, R19, UR5, R4, P1 ;  /* 0x0000000513047c25 */ /* 0x000fd000088e0404 */
.L_x_170:
[--C-:B------:R-:W-:Y:S01]  /*8890*/  SHF.R.U64 R8, R4, UR7, R5.reuse ;  /* 0x0000000704087c19 */ /* 0x100fe20008001205 */
[----:B------:R-:W-:Y:S01]  /*88a0*/  ULDC.64 UR4, c[0x0][0x620] ;  /* 0x0001880000047ab9 */ /* 0x000fe20000000a00 */
[----:B------:R-:W-:Y:S01]  /*88b0*/  SHF.R.U32.HI R4, RZ, UR7, R5 ;  /* 0x00000007ff047c19 */ /* 0x000fe20008011605 */
[----:B------:R-:W2:Y:S01]  /*88c0*/  LDC R24, c[0x0][0x144] ;  /* 0x00005100ff187b82 */ /* 0x000ea20000000800 */
[----:B------:R-:W-:Y:S01]  /*88d0*/  IADD3 R7, P1, RZ, -R8, RZ ;  /* 0x80000008ff077210 */ /* 0x000fe20007f3e0ff */
[----:B------:R-:W-:Y:S01]  /*88e0*/  ULDC.64 UR8, c[0x0][0x640] ;  /* 0x0001900000087ab9 */ /* 0x000fe20000000a00 */
[----:B0-----:R-:W-:Y:S01]  /*88f0*/  I2FP.F32.U32 R9, R15 ;  /* 0x0000000f00097245 */ /* 0x001fe20000201000 */
[----:B------:R-:W-:Y:S01]  /*8900*/  ULDC UR6, c[0x0][0x608] ;  /* 0x0001820000067ab9 */ /* 0x000fe20000000800 */
[----:B------:R-:W-:Y:S02]  /*8910*/  IADD3.X R4, RZ, ~R4, RZ, P1, !PT ;  /* 0x80000004ff047210 */ /* 0x000fe40000ffe4ff */
[----:B------:R-:W-:Y:S01]  /*8920*/  ISETP.NE.U32.AND P1, PT, RZ, UR8, PT ;  /* 0x00000008ff007c0c */ /* 0x000fe2000bf25070 */
[----:B------:R-:W0:Y:S02]  /*8930*/  LDC R21, c[0x0][0x148] ;  /* 0x00005200ff157b82 */ /* 0x000e240000000800 */
[----:B------:R-:W-:Y:S01]  /*8940*/  IMAD R6, R4, UR4, RZ ;  /* 0x0000000404067c24 */ /* 0x000fe2000f8e02ff */
[----:B------:R-:W-:Y:S01]  /*8950*/  ISETP.NE.AND.EX P1, PT, RZ, UR9, PT, P1 ;  /* 0x00000009ff007c0c */ /* 0x000fe2000bf25310 */
[----:B------:R-:W-:Y:S01]  /*8960*/  IMAD.WIDE.U32 R4, R7, UR4, R16 ;  /* 0x0000000407047c25 */ /* 0x000fe2000f8e0010 */
[----:B------:R-:W-:-:S03]  /*8970*/  ULDC UR4, c[0x0][0x150] ;  /* 0x0000540000047ab9 */ /* 0x000fc60000000800 */
[----:B------:R-:W-:Y:S02]  /*8980*/  IMAD R7, R7, UR5, R6 ;  /* 0x0000000507077c24 */ /* 0x000fe4000f8e0206 */
[----:B------:R-:W-:Y:S01]  /*8990*/  FMUL R6, R9, UR4 ;  /* 0x0000000409067c20 */ /* 0x000fe20008400000 */
[----:B------:R-:W-:Y:S01]  /*89a0*/  ULDC UR4, c[0x0][0x618] ;  /* 0x0001860000047ab9 */ /* 0x000fe20000000800 */
[----:B------:R-:W-:Y:S01]  /*89b0*/  ULDC UR5, c[0x0][0x154] ;  /* 0x0000550000057ab9 */ /* 0x000fe20000000800 */
[----:B------:R-:W-:-:S03]  /*89c0*/  IMAD.IADD R5, R5, 0x1, R7 ;  /* 0x0000000105057824 */ /* 0x000fc600078e0207 */
[----:B------:R-:W3:Y:S02]  /*89d0*/  F2I.U32.TRUNC.NTZ R6, R6 ;  /* 0x0000000600067305 */ /* 0x000ee4000020f000 */
[----:B------:R-:W-:Y:S02]  /*89e0*/  SHF.R.U64 R9, R4, UR4, R5 ;  /* 0x0000000404097c19 */ /* 0x000fe40008001205 */
[----:B-1----:R-:W-:-:S05]  /*89f0*/  I2FP.F32.U32 R4, R14 ;  /* 0x0000000e00047245 */ /* 0x002fca0000201000 */
[----:B------:R-:W-:Y:S01]  /*8a00*/  FMUL R22, R4, UR5 ;  /* 0x0000000504167c20 */ /* 0x000fe20008400000 */
[----:B------:R-:W-:Y:S01]  /*8a10*/  SHF.R.U32.HI R4, RZ, UR4, R5 ;  /* 0x00000004ff047c19 */ /* 0x000fe20008011605 */
[----:B------:R-:W-:-:S03]  /*8a20*/  ULDC UR4, c[0x0][0x658] ;  /* 0x0001960000047ab9 */ /* 0x000fc60000000800 */
[--C-:B------:R-:W-:Y:S01]  /*8a30*/  SHF.R.U64 R20, R9, UR6, R4.reuse ;  /* 0x0000000609147c19 */ /* 0x100fe20008001204 */
[----:B------:R-:W1:Y:S01]  /*8a40*/  F2I.U32.TRUNC.NTZ R22, R22 ;  /* 0x0000001600167305 */ /* 0x000e62000020f000 */
[----:B------:R-:W-:Y:S01]  /*8a50*/  SHF.R.U32.HI R5, RZ, UR6, R4 ;  /* 0x00000006ff057c19 */ /* 0x000fe20008011604 */
[----:B---3--:R-:W-:-:S03]  /*8a60*/  IMAD.MOV R6, RZ, RZ, -R6 ;  /* 0x000000ffff067224 */ /* 0x008fc600078e0a06 */
[----:B------:R-:W-:Y:S01]  /*8a70*/  SHF.R.U64 R19, R20, UR4, R5 ;  /* 0x0000000414137c19 */ /* 0x000fe20008001205 */
[----:B--2---:R-:W-:Y:S01]  /*8a80*/  IMAD R15, R24, R6, R15 ;  /* 0x00000006180f7224 */ /* 0x004fe200078e020f */
[----:B------:R-:W-:-:S03]  /*8a90*/  SHF.R.U32.HI R23, RZ, UR4, R5 ;  /* 0x00000004ff177c19 */ /* 0x000fc60008011605 */
[----:B------:R-:W-:Y:S02]  /*8aa0*/  IMAD.MOV.U32 R4, RZ, RZ, R19 ;  /* 0x000000ffff047224 */ /* 0x000fe400078e0013 */
[----:B------:R-:W-:Y:S01]  /*8ab0*/  IMAD.MOV.U32 R5, RZ, RZ, R23 ;  /* 0x000000ffff057224 */ /* 0x000fe200078e0017 */
[----:B-1----:R-:W-:Y:S06]  /*8ac0*/  @!P1 BRA `(.L_x_171) ;  /* 0x0000000000289947 */ /* 0x002fec0003800000 */
[----:B------:R-:W-:Y:S02]  /*8ad0*/  ULDC UR4, c[0x0][0x64c] ;  /* 0x0001930000047ab9 */ /* 0x000fe40000000800 */
[----:B------:R-:W-:-:S05]  /*8ae0*/  IADD3 R5, P1, R19, UR4, RZ ;  /* 0x0000000413057c10 */ /* 0x000fca000ff3e0ff */
[----:B------:R-:W-:-:S04]  /*8af0*/  IMAD.X R23, RZ, RZ, R23, P1 ;  /* 0x000000ffff177224 */ /* 0x000fc800008e0617 */
[----:B------:R-:W-:-:S04]  /*8b00*/  IMAD.WIDE.U32 R6, R23, UR8, RZ ;  /* 0x0000000817067c25 */ /* 0x000fc8000f8e00ff */
[----:B------:R-:W-:-:S04]  /*8b10*/  IMAD.WIDE.U32 R6, P1, R5, UR9, R6 ;  /* 0x0000000905067c25 */ /* 0x000fc8000f820006 */
[----:B------:R-:W-:Y:S01]  /*8b20*/  IMAD.WIDE.U32 R4, R5, UR8, RZ ;  /* 0x0000000805047c25 */ /* 0x000fe2000f8e00ff */
[----:B------:R-:W-:-:S04]  /*8b30*/  MOV R4, R7 ;  /* 0x0000000700047202 */ /* 0x000fc80000000f00 */
[----:B------:R-:W-:Y:S01]  /*8b40*/  IADD3 RZ, P3, R5, R6, RZ ;  /* 0x0000000605ff7210 */ /* 0x000fe20007f7e0ff */
[----:B------:R-:W-:-:S04]  /*8b50*/  IMAD.X R5, RZ, RZ, RZ, P1 ;  /* 0x000000ffff057224 */ /* 0x000fc800008e06ff */
[----:B------:R-:W-:-:S08]  /*8b60*/  IMAD.WIDE.U32.X R4, R23, UR9, R4, P3 ;  /* 0x0000000917047c25 */ /* 0x000fd000098e0404 */
.L_x_171:
[----:B------:R-:W-:Y:S01]  /*8b70*/  ISETP.NE.AND P1, PT, R2, 0x1, PT ;  /* 0x000000010200780c */ /* 0x000fe20003f25270 */
[----:B------:R-:W-:Y:S01]  /*8b80*/  ULDC UR4, c[0x0][0x648] ;  /* 0x0001920000047ab9 */ /* 0x000fe20000000800 */
[----:B------:R-:W-:Y:S01]  /*8b90*/  LOP3.LUT R20, R20, UR29, RZ, 0xc0, !PT ;  /* 0x0000001d14147c12 */ /* 0x000fe2000f8ec0ff */
[----:B------:R-:W-:Y:S01]  /*8ba0*/  IMAD.MOV R22, RZ, RZ, -R22 ;  /* 0x000000ffff167224 */ /* 0x000fe200078e0a16 */
[----:B------:R-:W-:Y:S01]  /*8bb0*/  SHF.R.U64 R5, R4, UR4, R5 ;  /* 0x0000000404057c19 */ /* 0x000fe20008001205 */
[----:B------:R-:W-:Y:S01]  /*8bc0*/  ULDC UR4, c[0x0][0x638] ;  /* 0x00018e0000047ab9 */ /* 0x000fe20000000800 */
[----:B------:R-:W-:Y:S01]  /*8bd0*/  LOP3.LUT R6, R9, UR13, RZ, 0xc0, !PT ;  /* 0x0000000d09067c12 */ /* 0x000fe2000f8ec0ff */
[----:B------:R-:W-:Y:S02]  /*8be0*/  ULDC UR5, c[0x0][0x610] ;  /* 0x0001840000057ab9 */ /* 0x000fe40000000800 */
[----:B------:R-:W-:Y:S02]  /*8bf0*/  IMAD.MOV R4, RZ, RZ, -R5 ;  /* 0x000000ffff047224 */ /* 0x000fe400078e0a05 */
[----:B------:R-:W-:-:S02]  /*8c00*/  IMAD R20, R5, UR21, R20 ;  /* 0x0000001505147c24 */ /* 0x000fc4000f8e0214 */
[----:B0-----:R-:W-:Y:S02]  /*8c10*/  @P1 IMAD R15, R21, R22, R14 ;  /* 0x00000016150f1224 */ /* 0x001fe400078e020e */
[----:B------:R-:W-:Y:S01]  /*8c20*/  IMAD R19, R4, UR4, R19 ;  /* 0x0000000404137c24 */ /* 0x000fe2000f8e0213 */
[----:B------:R-:W-:Y:S01]  /*8c30*/  ULDC UR4, c[0x0][0x600] ;  /* 0x0001800000047ab9 */ /* 0x000fe20000000800 */
[----:B------:R-:W-:Y:S02]  /*8c40*/  IMAD R15, R20, UR5, R15 ;  /* 0x00000005140f7c24 */ /* 0x000fe4000f8e020f */
[----:B------:R-:W-:Y:S02]  /*8c50*/  IMAD R6, R19, UR4, R6 ;  /* 0x0000000413067c24 */ /* 0x000fe4000f8e0206 */
[----:B------:R-:W-:-:S03]  /*8c60*/  IMAD.MOV.U32 R4, RZ, RZ, 0x1 ;  /* 0x00000001ff047424 */ /* 0x000fc600078e00ff */
[----:B------:R-:W-:Y:S02]  /*8c70*/  SEL R20, R6, R15, !P1 ;  /* 0x0000000f06147207 */ /* 0x000fe40004800000 */
[----:B------:R-:W-:-:S07]  /*8c80*/  SEL R19, R15, R6, !P1 ;  /* 0x000000060f137207 */ /* 0x000fce0004800000 */
.L_x_169:
[----:B------:R-:W-:Y:S05]  /*8c90*/  BSYNC B1 ;  /* 0x0000000000017941 */ /* 0x000fea0003800000 */
.L_x_168:
[----:B------:R-:W-:-:S13]  /*8ca0*/  LOP3.LUT P1, RZ, R4, 0xff, RZ, 0xc0, !PT ;  /* 0x000000ff04ff7812 */ /* 0x000fda000782c0ff */
[----:B------:R-:W-:Y:S05]  /*8cb0*/  @P1 BRA `(.L_x_172) ;  /* 0xfffffff000c41947 */ /* 0x000fea000383ffff */
[----:B------:R-:W-:Y:S05]  /*8cc0*/  BSYNC B0 ;  /* 0x0000000000007941 */ /* 0x000fea0003800000 */
.L_x_160:
[----:B------:R-:W-:-:S03]  /*8cd0*/  UMOV UR4, 0xffffffff ;  /* 0xffffffff00047882 */ /* 0x000fc60000000000 */
[----:B------:R-:W-:Y:S05]  /*8ce0*/  BRA.DIV UR4, `(.L_x_173) ;  /* 0x0000000204f47947 */ /* 0x000fea000b800000 */
[----:B------:R-:W-:-:S13]  /*8cf0*/  ELECT P6, URZ, PT ;  /* 0x00000000003f782f */ /* 0x000fda00038c0000 */
.L_x_186:
[----:B------:R-:W-:Y:S04]  /*8d00*/  BSSY B0, `(.L_x_174) ;  /* 0x0000022000007945 */ /* 0x000fe80003800000 */
[----:B------:R-:W-:Y:S05]  /*8d10*/  @!P6 BRA `(.L_x_175) ;  /* 0x000000000080e947 */ /* 0x000fea0003800000 */
[----:B------:R-:W-:-:S04]  /*8d20*/  LOP3.LUT R18, R18, 0x2, RZ, 0xfc, !PT ;  /* 0x0000000212127812 */ /* 0x000fc800078efcff */
[----:B------:R-:W-:-:S13]  /*8d30*/  ISETP.NE.AND P0, PT, R18, 0x3, PT ;  /* 0x000000031200780c */ /* 0x000fda0003f05270 */
[----:B------:R-:W-:Y:S05]  /*8d40*/  @!P0 BRA `(.L_x_176) ;  /* 0x0000000000048947 */ /* 0x000fea0003800000 */
[----:B------:R-:W-:Y:S01]  /*8d50*/  BPT.TRAP 0x1 ;  /* 0x000000040000795c */ /* 0x000fe20000300000 */
.L_x_176:
[----:B------:R-:W0:Y:S01]  /*8d60*/  S2R R3, SR_CgaCtaId ;  /* 0x0000000000037919 */ /* 0x000e220000008800 */
[----:B------:R-:W-:-:S04]  /*8d70*/  MOV R2, 0x400 ;  /* 0x0000040000027802 */ /* 0x000fc80000000f00 */
[----:B0-----:R-:W-:Y:S02]  /*8d80*/  LEA R3, R3, R2, 0x18 ;  /* 0x0000000203037211 */ /* 0x001fe400078ec0ff */
[----:B------:R-:W-:-:S03]  /*8d90*/  SHF.L.U32 R2, R0, 0x1f, RZ ;  /* 0x0000001f00027819 */ /* 0x000fc600000006ff */
[----:B------:R-:W-:-:S04]  /*8da0*/  VIADD R3, R3, 0x18 ;  /* 0x0000001803037836 */ /* 0x000fc80000000000 */
[C---:B------:R-:W-:Y:S02]  /*8db0*/  IMAD R7, R12.reuse, 0x8, R3 ;  /* 0x000000080c077824 */ /* 0x040fe400078e0203 */
[----:B------:R-:W-:Y:S02]  /*8dc0*/  VIADD R12, R12, 0x1 ;  /* 0x000000010c0c7836 */ /* 0x000fe40000000000 */
[----:B------:R-:W0:Y:S03]  /*8dd0*/  SYNCS.PHASECHK.TRANS64.TRYWAIT P0, [R7+URZ], R2 ;  /* 0x00000002070075a7 */ /* 0x000e26000800017f */
[----:B------:R-:W-:-:S04]  /*8de0*/  ISETP.NE.AND P1, PT, R12, 0x3, PT ;  /* 0x000000030c00780c */ /* 0x000fc80003f25270 */
[----:B------:R-:W-:Y:S02]  /*8df0*/  SEL R5, RZ, 0x1, P1 ;  /* 0x00000001ff057807 */ /* 0x000fe40000800000 */
[----:B------:R-:W-:Y:S02]  /*8e00*/  SEL R12, R12, RZ, P1 ;  /* 0x000000ff0c0c7207 */ /* 0x000fe40000800000 */
[----:B------:R-:W-:Y:S02]  /*8e10*/  LOP3.LUT R5, R0, R5, RZ, 0x3c, !PT ;  /* 0x0000000500057212 */ /* 0x000fe400078e3cff */
[----:B------:R-:W-:Y:S02]  /*8e20*/  LEA R9, R12, R3, 0x3 ;  /* 0x000000030c097211 */ /* 0x000fe400078e18ff */
[----:B------:R-:W-:Y:S01]  /*8e30*/  SHF.L.U32 R4, R5, 0x1f, RZ ;  /* 0x0000001f05047819 */ /* 0x000fe200000006ff */
[----:B0-----:R-:W-:Y:S06]  /*8e40*/  @!P0 BRA `(.L_x_177) ;  /* 0x0000000000bc8947 */ /* 0x001fec0003800000 */
.L_x_187:
[----:B------:R-:W1:Y:S01]  /*8e50*/  SYNCS.PHASECHK.TRANS64.TRYWAIT P0, [R9+URZ], R4 ;  /* 0x00000004090075a7 */ /* 0x000e62000800017f */
[----:B------:R-:W-:-:S05]  /*8e60*/  VIADD R0, R12, 0x1 ;  /* 0x000000010c007836 */ /* 0x000fca0000000000 */
[----:B------:R-:W-:-:S04]  /*8e70*/  ISETP.NE.AND P1, PT, R0, 0x3, PT ;  /* 0x000000030000780c */ /* 0x000fc80003f25270 */
[----:B0-----:R-:W-:Y:S02]  /*8e80*/  SEL R2, RZ, 0x1, P1 ;  /* 0x00000001ff027807 */ /* 0x001fe40000800000 */
[----:B------:R-:W-:Y:S02]  /*8e90*/  SEL R0, R0, RZ, P1 ;  /* 0x000000ff00007207 */ /* 0x000fe40000800000 */
[----:B------:R-:W-:Y:S01]  /*8ea0*/  LOP3.LUT R2, R5, R2, RZ, 0x3c, !PT ;  /* 0x0000000205027212 */ /* 0x000fe200078e3cff */
[----:B-1----:R-:W-:Y:S06]  /*8eb0*/  @!P0 BRA `(.L_x_178) ;  /* 0x0000000000b48947 */ /* 0x002fec0003800000 */
.L_x_188:
[----:B------:R-:W-:Y:S01]  /*8ec0*/  IMAD R3, R0, 0x8, R3 ;  /* 0x0000000800037824 */ /* 0x000fe200078e0203 */
[----:B------:R-:W-:-:S07]  /*8ed0*/  SHF.L.U32 R0, R2, 0x1f, RZ ;  /* 0x0000001f02007819 */ /* 0x000fce00000006ff */
.L_x_179:
[----:B-1----:R1:W2:Y:S02]  /*8ee0*/  SYNCS.PHASECHK.TRANS64.TRYWAIT P0, [R3+URZ], R0 ;  /* 0x00000000030075a7 */ /* 0x0022a4000800017f */
[----:B--2---:R-:W-:Y:S05]  /*8ef0*/  @!P0 NANOSLEEP.SYNCS 0x989680 ;  /* 0x009896800000895d */ /* 0x004fea0003900000 */
[----:B------:R-:W2:Y:S02]  /*8f00*/  @!P0 SYNCS.PHASECHK.TRANS64 P0, [R3+URZ], R0 ;  /* 0x00000000030085a7 */ /* 0x000ea4000800007f */
[----:B--2---:R-:W-:Y:S05]  /*8f10*/  @!P0 BRA `(.L_x_179) ;  /* 0xfffffffc00f08947 */ /* 0x004fea000383ffff */
.L_x_175:
[----:B------:R-:W-:Y:S05]  /*8f20*/  BSYNC B0 ;  /* 0x0000000000007941 */ /* 0x000fea0003800000 */
.L_x_174:
[----:B------:R-:W-:Y:S05]  /*8f30*/  EXIT ;  /* 0x000000000000794d */ /* 0x000fea0003800000 */
.L_x_17:
[----:B-1----:R1:W2:Y:S02]  /*8f40*/  SYNCS.PHASECHK.TRANS64.TRYWAIT P1, [R3+URZ], R0 ;  /* 0x00000000030075a7 */ /* 0x0022a4000802017f */
[----:B--2---:R-:W-:Y:S05]  /*8f50*/  @!P1 NANOSLEEP.SYNCS 0x989680 ;  /* 0x009896800000995d */ /* 0x004fea0003900000 */
[----:B------:R-:W2:Y:S02]  /*8f60*/  @!P1 SYNCS.PHASECHK.TRANS64 P1, [R3+URZ], R0 ;  /* 0x00000000030095a7 */ /* 0x000ea4000802007f */
[----:B--2---:R-:W-:Y:S05]  /*8f70*/  @!P1 BRA `(.L_x_17) ;  /* 0xfffffffc00f09947 */ /* 0x004fea000383ffff */
[----:B------:R-:W-:Y:S05]  /*8f80*/  BRA `(.L_x_16) ;  /* 0xffffff8400507947 */ /* 0x000fea000383ffff */
.L_x_22:
[----:B-1----:R-:W-:-:S04]  /*8f90*/  IMAD.U32 R4, RZ, RZ, UR4 ;  /* 0x00000004ff047e24 */ /* 0x002fc8000f8e00ff */
[----:B------:R1:W2:Y:S03]  /*8fa0*/  SYNCS.PHASECHK.TRANS64.TRYWAIT P1, [R4+URZ], R3 ;  /* 0x00000003040075a7 */ /* 0x0002a6000802017f */
[----:B--2---:R-:W-:Y:S05]  /*8fb0*/  @!P1 NANOSLEEP.SYNCS 0x989680 ;  /* 0x009896800000995d */ /* 0x004fea0003900000 */
[----:B------:R-:W2:Y:S02]  /*8fc0*/  @!P1 SYNCS.PHASECHK.TRANS64 P1, [R4+URZ], R3 ;  /* 0x00000003040095a7 */ /* 0x000ea4000802007f */
[----:B--2---:R-:W-:Y:S05]  /*8fd0*/  @!P1 BRA `(.L_x_22) ;  /* 0xfffffffc00ec9947 */ /* 0x004fea000383ffff */
[----:B------:R-:W-:Y:S05]  /*8fe0*/  BRA `(.L_x_21) ;  /* 0xffffff9000f47947 */ /* 0x000fea000383ffff */
.L_x_161:
[----:B------:R-:W-:Y:S01]  /*8ff0*/  BSSY B1, `(.L_x_180) ;  /* 0x0000006000017945 */ /* 0x000fe20003800000 */
[----:B------:R-:W-:-:S07]  /*9000*/  IMAD.MOV.U32 R15, RZ, RZ, -0x1 ;  /* 0xffffffffff0f7424 */ /* 0x000fce00078e00ff */
[----:B------:R-:W-:Y:S05]  /*9010*/  WARPSYNC.COLLECTIVE R15, `(.L_x_181) ;  /* 0x000000000f0c7348 */ /* 0x000fea0003c00000 */
[----:B------:R-:W-:Y:S02]  /*9020*/  ELECT P6, UR62, PT ;  /* 0x00000000003e782f */ /* 0x000fe400038c0000 */
[----:B------:R-:W-:Y:S01]  /*9030*/  MOV R14, UR62 ;  /* 0x0000003e000e7c02 */ /* 0x000fe20008000f00 */
[----:B------:R-:W-:Y:S10]  /*9040*/  ENDCOLLECTIVE ;  /* 0x000000000000791b */ /* 0x000ff40003800000 */
.L_x_181:
[----:B------:R-:W-:Y:S05]  /*9050*/  BSYNC B1 ;  /* 0x0000000000017941 */ /* 0x000fea0003800000 */
.L_x_180:
[----:B------:R-:W-:Y:S05]  /*9060*/  BRA `(.L_x_182) ;  /* 0xffffffec00e47947 */ /* 0x000fea000383ffff */
.L_x_164:
[----:B0-----:R0:W1:Y:S02]  /*9070*/  SYNCS.PHASECHK.TRANS64.TRYWAIT P1, [R14+URZ+0x18], R7 ;  /* 0x000018070e0075a7 */ /* 0x001064000802017f */
[----:B-1----:R-:W-:Y:S05]  /*9080*/  @!P1 NANOSLEEP.SYNCS 0x989680 ;  /* 0x009896800000995d */ /* 0x002fea0003900000 */
[----:B------:R-:W1:Y:S02]  /*9090*/  @!P1 SYNCS.PHASECHK.TRANS64 P1, [R14+URZ+0x18], R7 ;  /* 0x000018070e0095a7 */ /* 0x000e64000802007f */
[----:B-1----:R-:W-:Y:S05]  /*90a0*/  @!P1 BRA `(.L_x_164) ;  /* 0xfffffffc00f09947 */ /* 0x002fea000383ffff */
[----:B------:R-:W-:Y:S05]  /*90b0*/  BRA `(.L_x_183) ;  /* 0xfffffff000187947 */ /* 0x000fea000383ffff */
.L_x_173:
[----:B------:R-:W-:Y:S01]  /*90c0*/  BSSY B0, `(.L_x_184) ;  /* 0x0000006000007945 */ /* 0x000fe20003800000 */
[----:B------:R-:W-:-:S07]  /*90d0*/  IMAD.MOV.U32 R15, RZ, RZ, -0x1 ;  /* 0xffffffffff0f7424 */ /* 0x000fce00078e00ff */
[----:B------:R-:W-:Y:S05]  /*90e0*/  WARPSYNC.COLLECTIVE R15, `(.L_x_185) ;  /* 0x000000000f0c7348 */ /* 0x000fea0003c00000 */
[----:B------:R-:W-:Y:S02]  /*90f0*/  ELECT P6, UR62, PT ;  /* 0x00000000003e782f */ /* 0x000fe400038c0000 */
[----:B------:R-:W-:Y:S01]  /*9100*/  MOV R14, UR62 ;  /* 0x0000003e000e7c02 */ /* 0x000fe20008000f00 */
[----:B------:R-:W-:Y:S10]  /*9110*/  ENDCOLLECTIVE ;  /* 0x000000000000791b */ /* 0x000ff40003800000 */
.L_x_185:
[----:B------:R-:W-:Y:S05]  /*9120*/  BSYNC B0 ;  /* 0x0000000000007941 */ /* 0x000fea0003800000 */
.L_x_184:
[----:B------:R-:W-:Y:S05]  /*9130*/  BRA `(.L_x_186) ;  /* 0xfffffff800f07947 */ /* 0x000fea000383ffff */
.L_x_177:
[----:B0-----:R0:W1:Y:S02]  /*9140*/  SYNCS.PHASECHK.TRANS64.TRYWAIT P0, [R7+URZ], R2 ;  /* 0x00000002070075a7 */ /* 0x001064000800017f */
[----:B-1----:R-:W-:Y:S05]  /*9150*/  @!P0 NANOSLEEP.SYNCS 0x989680 ;  /* 0x009896800000895d */ /* 0x002fea0003900000 */
[----:B------:R-:W1:Y:S02]  /*9160*/  @!P0 SYNCS.PHASECHK.TRANS64 P0, [R7+URZ], R2 ;  /* 0x00000002070085a7 */ /* 0x000e64000800007f */
[----:B-1----:R-:W-:Y:S05]  /*9170*/  @!P0 BRA `(.L_x_177) ;  /* 0xfffffffc00f08947 */ /* 0x002fea000383ffff */
[----:B------:R-:W-:Y:S05]  /*9180*/  BRA `(.L_x_187) ;  /* 0xfffffffc00307947 */ /* 0x000fea000383ffff */
.L_x_178:
[----:B0-----:R0:W1:Y:S02]  /*9190*/  SYNCS.PHASECHK.TRANS64.TRYWAIT P0, [R9+URZ], R4 ;  /* 0x00000004090075a7 */ /* 0x001064000800017f */
[----:B-1----:R-:W-:Y:S05]  /*91a0*/  @!P0 NANOSLEEP.SYNCS 0x989680 ;  /* 0x009896800000895d */ /* 0x002fea0003900000 */
[----:B------:R-:W1:Y:S02]  /*91b0*/  @!P0 SYNCS.PHASECHK.TRANS64 P0, [R9+URZ], R4 ;  /* 0x00000004090085a7 */ /* 0x000e64000800007f */
[----:B-1----:R-:W-:Y:S05]  /*91c0*/  @!P0 BRA `(.L_x_178) ;  /* 0xfffffffc00f08947 */ /* 0x002fea000383ffff */
[----:B------:R-:W-:Y:S05]  /*91d0*/  BRA `(.L_x_188) ;  /* 0xfffffffc00387947 */ /* 0x000fea000383ffff */
.L_x_189:
[----:B------:R-:W-:-:S00]  /*91e0*/  BRA `(.L_x_189) ;  /* 0xfffffffc00fc7947 */ /* 0x000fc0000383ffff */
[----:B------:R-:W-:-:S00]  /*91f0*/  NOP ;  /* 0x0000000000007918 */ /* 0x000fc00000000000 */
        /* <DEDUP_REMOVED lines=8> */
.L_x_190:


//--------------------- .nv.global.init           --------------------------
	.section	.nv.global.init,"aw",@progbits
.nv.global.init:
	.type		$str$22,@object
	.size		$str$22,($str$23 - $str$22)
$str$22:
        /*0000*/ 	.byte	0x6b, 0x5f, 0x74, 0x69, 0x6c, 0x65, 0x5f, 0x63, 0x6f, 0x75, 0x6e, 0x74, 0x20, 0x3e, 0x3d, 0x20
        /*0010*/ 	.byte	0x31, 0x00
	.type		$str$23,@object
	.size		$str$23,(__unnamed_1 - $str$23)
$str$23:
        /*0012*/ 	.byte	0x2f, 0x74, 0x6d, 0x70, 0x2f, 0x63, 0x75, 0x74, 0x6c, 0x61, 0x73, 0x73, 0x5f, 0x73, 0x77, 0x65
        /*0022*/ 	.byte	0x65, 0x70, 0x5f, 0x73, 0x72, 0x63, 0x2f, 0x69, 0x6e, 0x63, 0x6c, 0x75, 0x64, 0x65, 0x2f, 0x63
        /*0032*/ 	.byte	0x75, 0x74, 0x6c, 0x61, 0x73, 0x73, 0x2f, 0x67, 0x65, 0x6d, 0x6d, 0x2f, 0x63, 0x6f, 0x6c, 0x6c
        /*0042*/ 	.byte	0x65, 0x63, 0x74, 0x69, 0x76, 0x65, 0x2f, 0x73, 0x6d, 0x39, 0x30, 0x5f, 0x6d, 0x6d, 0x61, 0x5f
        /*0052*/ 	.byte	0x74, 0x6d, 0x61, 0x5f, 0x67, 0x6d, 0x6d, 0x61, 0x5f, 0x73, 0x73, 0x5f, 0x77, 0x61, 0x72, 0x70
        /*0062*/ 	.byte	0x73, 0x70, 0x65, 0x63, 0x69, 0x61, 0x6c, 0x69, 0x7a, 0x65, 0x64, 0x2e, 0x68, 0x70, 0x70, 0x00
	.type		__unnamed_1,@object
	.size		__unnamed_1,(.L_0 - __unnamed_1)
__unnamed_1:
        /*0072*/ 	.byte	0x76, 0x6f, 0x69, 0x64, 0x20, 0x63, 0x75, 0x74, 0x6c, 0x61, 0x73, 0x73, 0x3a, 0x3a, 0x67, 0x65
        /* <DEDUP_REMOVED lines=175> */
        /*0b72*/ 	.byte	0x5d, 0x00
.L_0:


//--------------------- .nv.shared._ZN7cutlass13device_kernelINS_4gemm6kernel13GemmUniversalIN4cute5tupleIJiiiiEEENS1_10collective13CollectiveMmaINS1_34MainloopSm90TmaGmmaWarpSpecializedILi3ENS5_IJNS4_1CILi1EEESB_SB_EEENS1_35KernelTmaWarpSpecializedCooperativeEEENS5_IJNSA_ILi256EEENSA_ILi64EEENSA_ILi128EEEEEEfNS5_IJlSB_lEEEfSJ_NS4_8TiledMMAINS4_8MMA_AtomIJNS4_4SM904GMMA29MMA_64x64x8_F32TF32TF32_SS_TNILNSN_7ScaleInE1ELSP_1EEEEEENS4_6LayoutINS5_IJNSA_ILi2EEESB_SB_EEENS5_IJSB_NSA_ILi0EEESV_EEEEENS5_IJNS4_10UnderscoreESY_SY_EEEEENS4_13SM90_TMA_LOADENS4_14ComposedLayoutINS4_7SwizzleILi3ELi4ELi3EEENS4_18smem_ptr_flag_bitsILi32EEENSS_INS5_IJNSA_ILi8EEENSA_ILi32EEEEEENS5_IJS18_SB_EEEEEEEvNS4_8identityES11_S1C_vS1D_EENS_8epilogue10collective6detail29Sm90TmaWarpSpecializedAdapterINS1G_15DefaultEpilogueIfSJ_SJ_NS1F_6thread17LinearCombinationIfLi1EffLNS1K_9ScaleType4KindE0ELNS_15FloatRoundStyleE2EfEENS1_15EpilogueDefaultEEEEEvvEEEEvNT_6ParamsE --------------------------
	.section	.nv.shared._ZN7cutlass13device_kernelINS_4gemm6kernel13GemmUniversalIN4cute5tupleIJiiiiEEENS1_10collective13CollectiveMmaINS1_34MainloopSm90TmaGmmaWarpSpecializedILi3ENS5_IJNS4_1CILi1EEESB_SB_EEENS1_35KernelTmaWarpSpecializedCooperativeEEENS5_IJNSA_ILi256EEENSA_ILi64EEENSA_ILi128EEEEEEfNS5_IJlSB_lEEEfSJ_NS4_8TiledMMAINS4_8MMA_AtomIJNS4_4SM904GMMA29MMA_64x64x8_F32TF32TF32_SS_TNILNSN_7ScaleInE1ELSP_1EEEEEENS4_6LayoutINS5_IJNSA_ILi2EEESB_SB_EEENS5_IJSB_NSA_ILi0EEESV_EEEEENS5_IJNS4_10UnderscoreESY_SY_EEEEENS4_13SM90_TMA_LOADENS4_14ComposedLayoutINS4_7SwizzleILi3ELi4ELi3EEENS4_18smem_ptr_flag_bitsILi32EEENSS_INS5_IJNSA_ILi8EEENSA_ILi32EEEEEENS5_IJS18_SB_EEEEEEEvNS4_8identityES11_S1C_vS1D_EENS_8epilogue10collective6detail29Sm90TmaWarpSpecializedAdapterINS1G_15DefaultEpilogueIfSJ_SJ_NS1F_6thread17LinearCombinationIfLi1EffLNS1K_9ScaleType4KindE0ELNS_15FloatRoundStyleE2EfEENS1_15EpilogueDefaultEEEEEvvEEEEvNT_6ParamsE,"aw",@nobits
	.sectionflags	@""
	.align	16
	.zero		1024


//--------------------- .nv.shared.reserved.0     --------------------------
	.section	.nv.shared.reserved.0,"aw",@nobits
	.weak		__nv_reservedSMEM_offset_0_alias
	.size		__nv_reservedSMEM_offset_0_alias, 0, 0
	.other		__nv_reservedSMEM_offset_0_alias,@"STO_CUDA_RESERVED_SHARED STV_DEFAULT"
__nv_reservedSMEM_offset_0_alias:
	.zero		0


//--------------------- .nv.global                --------------------------
	.section	.nv.global,"aw",@nobits
.nv.global:
	.type		_ZN40_INTERNAL_003b8d2e_4_k_cu_a7eb2701_289984cute1_E,@object
	.size		_ZN40_INTERNAL_003b8d2e_4_k_cu_a7eb2701_289984cute1_E,(_ZN40_INTERNAL_003b8d2e_4_k_cu_a7eb2701_289984cuda3std3__45__cpo6cbeginE - _ZN40_INTERNAL_003b8d2e_4_k_cu_a7eb2701_289984cute1_E)
_ZN40_INTERNAL_003b8d2e_4_k_cu_a7eb2701_289984cute1_E:
	.zero		1
	.type		_ZN40_INTERNAL_003b8d2e_4_k_cu_a7eb2701_289984cuda3std3__45__cpo6cbeginE,@object
	.size		_ZN40_INTERNAL_003b8d2e_4_k_cu_a7eb2701_289984cuda3std3__45__cpo6cbeginE,(_ZN40_INTERNAL_003b8d2e_4_k_cu_a7eb2701_289984cuda3std3__48in_placeE - _ZN40_INTERNAL_003b8d2e_4_k_cu_a7eb2701_289984cuda3std3__45__cpo6cbeginE)
_ZN40_INTERNAL_003b8d2e_4_k_cu_a7eb2701_289984cuda3std3__45__cpo6cbeginE:
	.zero		1
	.type		_ZN40_INTERNAL_003b8d2e_4_k_cu_a7eb2701_289984cuda3std3__48in_placeE,@object
	.size		_ZN40_INTERNAL_003b8d2e_4_k_cu_a7eb2701_289984cuda3std3__48in_placeE,(_ZN40_INTERNAL_003b8d2e_4_k_cu_a7eb2701_289984cuda3std6ranges3__45__cpo9iter_moveE - _ZN40_INTERNAL_003b8d2e_4_k_cu_a7eb2701_289984cuda3std3__48in_placeE)
_ZN40_INTERNAL_003b8d2e_4_k_cu_a7eb2701_289984cuda3std3__48in_placeE:
	.zero		1
	.type		_ZN40_INTERNAL_003b8d2e_4_k_cu_a7eb2701_289984cuda3std6ranges3__45__cpo9iter_moveE,@object
	.size		_ZN40_INTERNAL_003b8d2e_4_k_cu_a7eb2701_289984cuda3std6ranges3__45__cpo9iter_moveE,(_ZN40_INTERNAL_003b8d2e_4_k_cu_a7eb2701_289984cuda3std3__45__cpo5beginE - _ZN40_INTERNAL_003b8d2e_4_k_cu_a7eb2701_289984cuda3std6ranges3__45__cpo9iter_moveE)
_ZN40_INTERNAL_003b8d2e_4_k_cu_a7eb2701_289984cuda3std6ranges3__45__cpo9iter_moveE:
	.zero		1
	.type		_ZN40_INTERNAL_003b8d2e_4_k_cu_a7eb2701_289984cuda3std3__45__cpo5beginE,@object
	.size		_ZN40_INTERNAL_003b8d2e_4_k_cu_a7eb2701_289984cuda3std3__45__cpo5beginE,(_ZN40_INTERNAL_003b8d2e_4_k_cu_a7eb2701_289984cuda3std3__442_GLOBAL__N__003b8d2e_4_k_cu_a7eb2701_289986ignoreE - _ZN40_INTERNAL_003b8d2e_4_k_cu_a7eb2701_289984cuda3std3__45__cpo5beginE)
_ZN40_INTERNAL_003b8d2e_4_k_cu_a7eb2701_289984cuda3std3__45__cpo5beginE:
	.zero		1
	.type		_ZN40_INTERNAL_003b8d2e_4_k_cu_a7eb2701_289984cuda3std3__442_GLOBAL__N__003b8d2e_4_k_cu_a7eb2701_289986ignoreE,@object
	.size		_ZN40_INTERNAL_003b8d2e_4_k_cu_a7eb2701_289984cuda3std3__442_GLOBAL__N__003b8d2e_4_k_cu_a7eb2701_289986ignoreE,(_ZN40_INTERNAL_003b8d2e_4_k_cu_a7eb2701_289984cute7productE - _ZN40_INTERNAL_003b8d2e_4_k_cu_a7eb2701_289984cuda3std3__442_GLOBAL__N__003b8d2e_4_k_cu_a7eb2701_289986ignoreE)
_ZN40_INTERNAL_003b8d2e_4_k_cu_a7eb2701_289984cuda3std3__442_GLOBAL__N__003b8d2e_4_k_cu_a7eb2701_289986ignoreE:
	.zero		1
	.type		_ZN40_INTERNAL_003b8d2e_4_k_cu_a7eb2701_289984cute7productE,@object
	.size		_ZN40_INTERNAL_003b8d2e_4_k_cu_a7eb2701_289984cute7productE,(_ZN40_INTERNAL_003b8d2e_4_k_cu_a7eb2701_289984cuda3std3__45__cpo3endE - _ZN40_INTERNAL_003b8d2e_4_k_cu_a7eb2701_289984cute7productE)
_ZN40_INTERNAL_003b8d2e_4_k_cu_a7eb2701_289984cute7productE:
	.zero		1
	.type		_ZN40_INTERNAL_003b8d2e_4_k_cu_a7eb2701_289984cuda3std3__45__cpo3endE,@object
	.size		_ZN40_INTERNAL_003b8d2e_4_k_cu_a7eb2701_289984cuda3std3__45__cpo3endE,(_ZN40_INTERNAL_003b8d2e_4_k_cu_a7eb2701_289984cuda3std3__419piecewise_constructE - _ZN40_INTERNAL_003b8d2e_4_k_cu_a7eb2701_289984cuda3std3__45__cpo3endE)
_ZN40_INTERNAL_003b8d2e_4_k_cu_a7eb2701_289984cuda3std3__45__cpo3endE:
	.zero		1
	.type		_ZN40_INTERNAL_003b8d2e_4_k_cu_a7eb2701_289984cuda3std3__419piecewise_constructE,@object
	.size		_ZN40_INTERNAL_003b8d2e_4_k_cu_a7eb2701_289984cuda3std3__419piecewise_constructE,(_ZN40_INTERNAL_003b8d2e_4_k_cu_a7eb2701_289984cuda3std3__45__cpo4cendE - _ZN40_INTERNAL_003b8d2e_4_k_cu_a7eb2701_289984cuda3std3__419piecewise_constructE)
_ZN40_INTERNAL_003b8d2e_4_k_cu_a7eb2701_289984cuda3std3__419piecewise_constructE:
	.zero		1
	.type		_ZN40_INTERNAL_003b8d2e_4_k_cu_a7eb2701_289984cuda3std3__45__cpo4cendE,@object
	.size		_ZN40_INTERNAL_003b8d2e_4_k_cu_a7eb2701_289984cuda3std3__45__cpo4cendE,(_ZN40_INTERNAL_003b8d2e_4_k_cu_a7eb2701_289984cuda3std6ranges3__45__cpo4swapE - _ZN40_INTERNAL_003b8d2e_4_k_cu_a7eb2701_289984cuda3std3__45__cpo4cendE)
_ZN40_INTERNAL_003b8d2e_4_k_cu_a7eb2701_289984cuda3std3__45__cpo4cendE:
	.zero		1
	.type		_ZN40_INTERNAL_003b8d2e_4_k_cu_a7eb2701_289984cuda3std6ranges3__45__cpo4swapE,@object
	.size		_ZN40_INTERNAL_003b8d2e_4_k_cu_a7eb2701_289984cuda3std6ranges3__45__cpo4swapE,(.L_8 - _ZN40_INTERNAL_003b8d2e_4_k_cu_a7eb2701_289984cuda3std6ranges3__45__cpo4swapE)
_ZN40_INTERNAL_003b8d2e_4_k_cu_a7eb2701_289984cuda3std6ranges3__45__cpo4swapE:
	.zero		1
.L_8:


//--------------------- .nv.constant0._ZN7cutlass13device_kernelINS_4gemm6kernel13GemmUniversalIN4cute5tupleIJiiiiEEENS1_10collective13CollectiveMmaINS1_34MainloopSm90TmaGmmaWarpSpecializedILi3ENS5_IJNS4_1CILi1EEESB_SB_EEENS1_35KernelTmaWarpSpecializedCooperativeEEENS5_IJNSA_ILi256EEENSA_ILi64EEENSA_ILi128EEEEEEfNS5_IJlSB_lEEEfSJ_NS4_8TiledMMAINS4_8MMA_AtomIJNS4_4SM904GMMA29MMA_64x64x8_F32TF32TF32_SS_TNILNSN_7ScaleInE1ELSP_1EEEEEENS4_6LayoutINS5_IJNSA_ILi2EEESB_SB_EEENS5_IJSB_NSA_ILi0EEESV_EEEEENS5_IJNS4_10UnderscoreESY_SY_EEEEENS4_13SM90_TMA_LOADENS4_14ComposedLayoutINS4_7SwizzleILi3ELi4ELi3EEENS4_18smem_ptr_flag_bitsILi32EEENSS_INS5_IJNSA_ILi8EEENSA_ILi32EEEEEENS5_IJS18_SB_EEEEEEEvNS4_8identityES11_S1C_vS1D_EENS_8epilogue10collective6detail29Sm90TmaWarpSpecializedAdapterINS1G_15DefaultEpilogueIfSJ_SJ_NS1F_6thread17LinearCombinationIfLi1EffLNS1K_9ScaleType4KindE0ELNS_15FloatRoundStyleE2EfEENS1_15EpilogueDefaultEEEEEvvEEEEvNT_6ParamsE --------------------------
	.section	.nv.constant0._ZN7cutlass13device_kernelINS_4gemm6kernel13GemmUniversalIN4cute5tupleIJiiiiEEENS1_10collective13CollectiveMmaINS1_34MainloopSm90TmaGmmaWarpSpecializedILi3ENS5_IJNS4_1CILi1EEESB_SB_EEENS1_35KernelTmaWarpSpecializedCooperativeEEENS5_IJNSA_ILi256EEENSA_ILi64EEENSA_ILi128EEEEEEfNS5_IJlSB_lEEEfSJ_NS4_8TiledMMAINS4_8MMA_AtomIJNS4_4SM904GMMA29MMA_64x64x8_F32TF32TF32_SS_TNILNSN_7ScaleInE1ELSP_1EEEEEENS4_6LayoutINS5_IJNSA_ILi2EEESB_SB_EEENS5_IJSB_NSA_ILi0EEESV_EEEEENS5_IJNS4_10UnderscoreESY_SY_EEEEENS4_13SM90_TMA_LOADENS4_14ComposedLayoutINS4_7SwizzleILi3ELi4ELi3EEENS4_18smem_ptr_flag_bitsILi32EEENSS_INS5_IJNSA_ILi8EEENSA_ILi32EEEEEENS5_IJS18_SB_EEEEEEEvNS4_8identityES11_S1C_vS1D_EENS_8epilogue10collective6detail29Sm90TmaWarpSpecializedAdapterINS1G_15DefaultEpilogueIfSJ_SJ_NS1F_6thread17LinearCombinationIfLi1EffLNS1K_9ScaleType4KindE0ELNS_15FloatRoundStyleE2EfEENS1_15EpilogueDefaultEEEEEvvEEEEvNT_6ParamsE,"a",@progbits
	.sectionflags	@""
	.align	4
.nv.constant0._ZN7cutlass13device_kernelINS_4gemm6kernel13GemmUniversalIN4cute5tupleIJiiiiEEENS1_10collective13CollectiveMmaINS1_34MainloopSm90TmaGmmaWarpSpecializedILi3ENS5_IJNS4_1CILi1EEESB_SB_EEENS1_35KernelTmaWarpSpecializedCooperativeEEENS5_IJNSA_ILi256EEENSA_ILi64EEENSA_ILi128EEEEEEfNS5_IJlSB_lEEEfSJ_NS4_8TiledMMAINS4_8MMA_AtomIJNS4_4SM904GMMA29MMA_64x64x8_F32TF32TF32_SS_TNILNSN_7ScaleInE1ELSP_1EEEEEENS4_6LayoutINS5_IJNSA_ILi2EEESB_SB_EEENS5_IJSB_NSA_ILi0EEESV_EEEEENS5_IJNS4_10UnderscoreESY_SY_EEEEENS4_13SM90_TMA_LOADENS4_14ComposedLayoutINS4_7SwizzleILi3ELi4ELi3EEENS4_18smem_ptr_flag_bitsILi32EEENSS_INS5_IJNSA_ILi8EEENSA_ILi32EEEEEENS5_IJS18_SB_EEEEEEEvNS4_8identityES11_S1C_vS1D_EENS_8epilogue10collective6detail29Sm90TmaWarpSpecializedAdapterINS1G_15DefaultEpilogueIfSJ_SJ_NS1F_6thread17LinearCombinationIfLi1EffLNS1K_9ScaleType4KindE0ELNS_15FloatRoundStyleE2EfEENS1_15EpilogueDefaultEEEEEvvEEEEvNT_6ParamsE:
	.zero		1664


//--------------------- SYMBOLS --------------------------

	.type		.nv.reservedSmem.offset0,@object
	.size		.nv.reservedSmem.offset0,0x4
	.type		__assertfail,@function
